//
// Generated by NVIDIA NVVM Compiler
//
// Compiler Build ID: CL-36424714
// Cuda compilation tools, release 13.0, V13.0.88
// Based on NVVM 20.0.0
//

.version 9.0
.target sm_100
.address_size 64


.entry _Z13roll_f32_cudaPKfPflllliiii(
	.param .u64 .ptr .align 1 _Z13roll_f32_cudaPKfPflllliiii_param_0,
	.param .u64 .ptr .align 1 _Z13roll_f32_cudaPKfPflllliiii_param_1,
	.param .u64 _Z13roll_f32_cudaPKfPflllliiii_param_2,
	.param .u64 _Z13roll_f32_cudaPKfPflllliiii_param_3,
	.param .u64 _Z13roll_f32_cudaPKfPflllliiii_param_4,
	.param .u64 _Z13roll_f32_cudaPKfPflllliiii_param_5,
	.param .u32 _Z13roll_f32_cudaPKfPflllliiii_param_6,
	.param .u32 _Z13roll_f32_cudaPKfPflllliiii_param_7,
	.param .u32 _Z13roll_f32_cudaPKfPflllliiii_param_8,
	.param .u32 _Z13roll_f32_cudaPKfPflllliiii_param_9
)
{
	.reg .pred 	%p<16>;
	.reg .b32 	%r<28>;
	.reg .b32 	%f<2>;
	.reg .b64 	%rd<95>;

	ld.param.u64 	%rd42, [_Z13roll_f32_cudaPKfPflllliiii_param_1];
	ld.param.u64 	%rd43, [_Z13roll_f32_cudaPKfPflllliiii_param_2];
	ld.param.u64 	%rd44, [_Z13roll_f32_cudaPKfPflllliiii_param_3];
	ld.param.u64 	%rd45, [_Z13roll_f32_cudaPKfPflllliiii_param_4];
	ld.param.u64 	%rd46, [_Z13roll_f32_cudaPKfPflllliiii_param_5];
	ld.param.u32 	%r1, [_Z13roll_f32_cudaPKfPflllliiii_param_6];
	ld.param.u32 	%r2, [_Z13roll_f32_cudaPKfPflllliiii_param_7];
	ld.param.u32 	%r3, [_Z13roll_f32_cudaPKfPflllliiii_param_8];
	ld.param.u32 	%r4, [_Z13roll_f32_cudaPKfPflllliiii_param_9];
	mov.u32 	%r5, %ntid.x;
	mov.u32 	%r6, %ctaid.x;
	mul.wide.u32 	%rd47, %r5, %r6;
	mov.u32 	%r7, %tid.x;
	cvt.u64.u32 	%rd48, %r7;
	add.s64 	%rd1, %rd47, %rd48;
	mul.lo.s64 	%rd2, %rd44, %rd43;
	mul.lo.s64 	%rd3, %rd2, %rd45;
	mul.lo.s64 	%rd49, %rd3, %rd46;
	setp.ge.s64 	%p1, %rd1, %rd49;
	@%p1 bra 	$L__BB0_32;
	or.b64  	%rd50, %rd1, %rd43;
	and.b64  	%rd51, %rd50, -4294967296;
	setp.ne.s64 	%p2, %rd51, 0;
	@%p2 bra 	$L__BB0_3;
	cvt.u32.u64 	%r8, %rd43;
	cvt.u32.u64 	%r9, %rd1;
	div.u32 	%r10, %r9, %r8;
	mul.lo.s32 	%r11, %r10, %r8;
	sub.s32 	%r12, %r9, %r11;
	cvt.u64.u32 	%rd84, %r10;
	cvt.u64.u32 	%rd85, %r12;
	bra.uni 	$L__BB0_4;
$L__BB0_3:
	div.s64 	%rd84, %rd1, %rd43;
	mul.lo.s64 	%rd52, %rd84, %rd43;
	sub.s64 	%rd85, %rd1, %rd52;
$L__BB0_4:
	or.b64  	%rd53, %rd84, %rd44;
	and.b64  	%rd54, %rd53, -4294967296;
	setp.ne.s64 	%p3, %rd54, 0;
	@%p3 bra 	$L__BB0_6;
	cvt.u32.u64 	%r13, %rd44;
	cvt.u32.u64 	%r14, %rd84;
	rem.u32 	%r15, %r14, %r13;
	cvt.u64.u32 	%rd86, %r15;
	bra.uni 	$L__BB0_7;
$L__BB0_6:
	rem.s64 	%rd86, %rd84, %rd44;
$L__BB0_7:
	or.b64  	%rd55, %rd1, %rd2;
	and.b64  	%rd56, %rd55, -4294967296;
	setp.ne.s64 	%p4, %rd56, 0;
	@%p4 bra 	$L__BB0_9;
	cvt.u32.u64 	%r16, %rd2;
	cvt.u32.u64 	%r17, %rd1;
	div.u32 	%r18, %r17, %r16;
	cvt.u64.u32 	%rd87, %r18;
	bra.uni 	$L__BB0_10;
$L__BB0_9:
	div.s64 	%rd87, %rd1, %rd2;
$L__BB0_10:
	or.b64  	%rd57, %rd87, %rd45;
	and.b64  	%rd58, %rd57, -4294967296;
	setp.ne.s64 	%p5, %rd58, 0;
	@%p5 bra 	$L__BB0_12;
	cvt.u32.u64 	%r19, %rd45;
	cvt.u32.u64 	%r20, %rd87;
	rem.u32 	%r21, %r20, %r19;
	cvt.u64.u32 	%rd88, %r21;
	bra.uni 	$L__BB0_13;
$L__BB0_12:
	rem.s64 	%rd88, %rd87, %rd45;
$L__BB0_13:
	or.b64  	%rd59, %rd1, %rd3;
	and.b64  	%rd60, %rd59, -4294967296;
	setp.ne.s64 	%p6, %rd60, 0;
	@%p6 bra 	$L__BB0_15;
	cvt.u32.u64 	%r22, %rd3;
	cvt.u32.u64 	%r23, %rd1;
	div.u32 	%r24, %r23, %r22;
	cvt.u64.u32 	%rd89, %r24;
	bra.uni 	$L__BB0_16;
$L__BB0_15:
	div.s64 	%rd89, %rd1, %rd3;
$L__BB0_16:
	or.b64  	%rd61, %rd89, %rd46;
	and.b64  	%rd62, %rd61, -4294967296;
	setp.ne.s64 	%p7, %rd62, 0;
	@%p7 bra 	$L__BB0_18;
	cvt.u32.u64 	%r25, %rd46;
	cvt.u32.u64 	%r26, %rd89;
	rem.u32 	%r27, %r26, %r25;
	cvt.u64.u32 	%rd90, %r27;
	bra.uni 	$L__BB0_19;
$L__BB0_18:
	rem.s64 	%rd90, %rd89, %rd46;
$L__BB0_19:
	cvt.s64.s32 	%rd63, %r1;
	sub.s64 	%rd25, %rd85, %rd63;
	setp.gt.s64 	%p8, %rd25, -1;
	@%p8 bra 	$L__BB0_21;
	add.s64 	%rd91, %rd25, %rd43;
	bra.uni 	$L__BB0_22;
$L__BB0_21:
	setp.lt.s64 	%p9, %rd25, %rd43;
	selp.b64 	%rd64, 0, %rd43, %p9;
	sub.s64 	%rd91, %rd25, %rd64;
$L__BB0_22:
	cvt.s64.s32 	%rd65, %r2;
	sub.s64 	%rd29, %rd86, %rd65;
	setp.gt.s64 	%p10, %rd29, -1;
	@%p10 bra 	$L__BB0_24;
	add.s64 	%rd92, %rd29, %rd44;
	bra.uni 	$L__BB0_25;
$L__BB0_24:
	setp.lt.s64 	%p11, %rd29, %rd44;
	selp.b64 	%rd66, 0, %rd44, %p11;
	sub.s64 	%rd92, %rd29, %rd66;
$L__BB0_25:
	cvt.s64.s32 	%rd67, %r3;
	sub.s64 	%rd33, %rd88, %rd67;
	setp.gt.s64 	%p12, %rd33, -1;
	@%p12 bra 	$L__BB0_27;
	add.s64 	%rd93, %rd33, %rd45;
	bra.uni 	$L__BB0_28;
$L__BB0_27:
	setp.lt.s64 	%p13, %rd33, %rd45;
	selp.b64 	%rd68, 0, %rd45, %p13;
	sub.s64 	%rd93, %rd33, %rd68;
$L__BB0_28:
	cvt.s64.s32 	%rd69, %r4;
	sub.s64 	%rd37, %rd90, %rd69;
	setp.gt.s64 	%p14, %rd37, -1;
	@%p14 bra 	$L__BB0_30;
	add.s64 	%rd94, %rd37, %rd46;
	bra.uni 	$L__BB0_31;
$L__BB0_30:
	setp.lt.s64 	%p15, %rd37, %rd46;
	selp.b64 	%rd70, 0, %rd46, %p15;
	sub.s64 	%rd94, %rd37, %rd70;
$L__BB0_31:
	ld.param.u64 	%rd83, [_Z13roll_f32_cudaPKfPflllliiii_param_0];
	mad.lo.s64 	%rd71, %rd92, %rd43, %rd91;
	mad.lo.s64 	%rd72, %rd93, %rd2, %rd71;
	mad.lo.s64 	%rd73, %rd94, %rd3, %rd72;
	cvta.to.global.u64 	%rd74, %rd83;
	shl.b64 	%rd75, %rd73, 2;
	add.s64 	%rd76, %rd74, %rd75;
	ld.global.nc.f32 	%f1, [%rd76];
	mad.lo.s64 	%rd77, %rd86, %rd43, %rd85;
	mad.lo.s64 	%rd78, %rd88, %rd2, %rd77;
	mad.lo.s64 	%rd79, %rd90, %rd3, %rd78;
	cvta.to.global.u64 	%rd80, %rd42;
	shl.b64 	%rd81, %rd79, 2;
	add.s64 	%rd82, %rd80, %rd81;
	st.global.f32 	[%rd82], %f1;
$L__BB0_32:
	ret;

}


// ===== COMPILED SASS (sm_100) =====

	.target	sm_100

	.elftype	@"ET_EXEC"


//--------------------- .note.nv.tkinfo           --------------------------
	.section	.note.nv.tkinfo,"",@"SHT_NOTE"
	.sectionflags	@"SHF_NOTE_NV_TKINFO"
	.tkinfo
        /*0018*/ 	.word	0x00000002
        /*0030*/ 	.string	""
        /*0030*/ 	.string	"ptxas"
        /*0030*/ 	.string	"Cuda compilation tools, release 13.0, V13.0.88"
        /*0030*/ 	.string	"Build cuda_13.0.r13.0/compiler.36424714_0"
        /*0030*/ 	.string	"-arch sm_100 -m 64 "



//--------------------- .note.nv.cuinfo           --------------------------
	.section	.note.nv.cuinfo,"",@"SHT_NOTE"
	.sectionflags	@"SHF_NOTE_NV_CUINFO"
        /*0018*/ 	.short	0x0002
        /*001a*/ 	.short	0x0064
        /*001c*/ 	.short	0x0082
	.zero		2


//--------------------- .nv.info                  --------------------------
	.section	.nv.info,"",@"SHT_CUDA_INFO"
	.align	4


	//----- nvinfo : EIATTR_REGCOUNT
	.align		4
        /*0000*/ 	.byte	0x04, 0x2f
        /*0002*/ 	.short	(.L_1 - .L_0)
	.align		4
.L_0:
        /*0004*/ 	.word	index@(_Z13roll_f32_cudaPKfPflllliiii)
        /*0008*/ 	.word	0x0000001d


	//----- nvinfo : EIATTR_FRAME_SIZE
	.align		4
.L_1:
        /*000c*/ 	.byte	0x04, 0x11
        /*000e*/ 	.short	(.L_3 - .L_2)
	.align		4
.L_2:
        /*0010*/ 	.word	index@($__internal_1_$__cuda_sm20_rem_s64)
        /*0014*/ 	.word	0x00000000


	//----- nvinfo : EIATTR_FRAME_SIZE
	.align		4
.L_3:
        /*0018*/ 	.byte	0x04, 0x11
        /*001a*/ 	.short	(.L_5 - .L_4)
	.align		4
.L_4:
        /*001c*/ 	.word	index@($__internal_0_$__cuda_sm20_div_s64)
        /*0020*/ 	.word	0x00000000


	//----- nvinfo : EIATTR_FRAME_SIZE
	.align		4
.L_5:
        /*0024*/ 	.byte	0x04, 0x11
        /*0026*/ 	.short	(.L_7 - .L_6)
	.align		4
.L_6:
        /*0028*/ 	.word	index@(_Z13roll_f32_cudaPKfPflllliiii)
        /*002c*/ 	.word	0x00000000


	//----- nvinfo : EIATTR_MIN_STACK_SIZE
	.align		4
.L_7:
        /*0030*/ 	.byte	0x04, 0x12
        /*0032*/ 	.short	(.L_9 - .L_8)
	.align		4
.L_8:
        /*0034*/ 	.word	index@(_Z13roll_f32_cudaPKfPflllliiii)
        /*0038*/ 	.word	0x00000000
.L_9:


//--------------------- .nv.compat                --------------------------
	.section	.nv.compat,"",@"SHT_CUDA_COMPAT_INFO"
	.align	4
        /*0000*/ 	.byte	0x02, 0x09, 0x00, 0x00, 0x02, 0x02, 0x01, 0x00, 0x02, 0x05, 0x05, 0x00, 0x03, 0x07, 0x01, 0x01
        /*0010*/ 	.byte	0x02, 0x03, 0x00, 0x00, 0x02, 0x06, 0x01, 0x00, 0x04, 0x0b, 0x08, 0x00, 0x09, 0x00, 0x00, 0x00
        /*0020*/ 	.byte	0x00, 0x00, 0x00, 0x00


//--------------------- .nv.info._Z13roll_f32_cudaPKfPflllliiii --------------------------
	.section	.nv.info._Z13roll_f32_cudaPKfPflllliiii,"",@"SHT_CUDA_INFO"
	.sectionflags	@""
	.align	4


	//----- nvinfo : EIATTR_CUDA_API_VERSION
	.align		4
        /*0000*/ 	.byte	0x04, 0x37
        /*0002*/ 	.short	(.L_11 - .L_10)
.L_10:
        /*0004*/ 	.word	0x00000082


	//----- nvinfo : EIATTR_KPARAM_INFO
	.align		4
.L_11:
        /*0008*/ 	.byte	0x04, 0x17
        /*000a*/ 	.short	(.L_13 - .L_12)
.L_12:
        /*000c*/ 	.word	0x00000000
        /*0010*/ 	.short	0x0009
        /*0012*/ 	.short	0x003c
        /*0014*/ 	.byte	0x00, 0xf0, 0x11, 0x00


	//----- nvinfo : EIATTR_KPARAM_INFO
	.align		4
.L_13:
        /*0018*/ 	.byte	0x04, 0x17
        /*001a*/ 	.short	(.L_15 - .L_14)
.L_14:
        /*001c*/ 	.word	0x00000000
        /*0020*/ 	.short	0x0008
        /*0022*/ 	.short	0x0038
        /*0024*/ 	.byte	0x00, 0xf0, 0x11, 0x00


	//----- nvinfo : EIATTR_KPARAM_INFO
	.align		4
.L_15:
        /*0028*/ 	.byte	0x04, 0x17
        /*002a*/ 	.short	(.L_17 - .L_16)
.L_16:
        /*002c*/ 	.word	0x00000000
        /*0030*/ 	.short	0x0007
        /*0032*/ 	.short	0x0034
        /*0034*/ 	.byte	0x00, 0xf0, 0x11, 0x00


	//----- nvinfo : EIATTR_KPARAM_INFO
	.align		4
.L_17:
        /*0038*/ 	.byte	0x04, 0x17
        /*003a*/ 	.short	(.L_19 - .L_18)
.L_18:
        /*003c*/ 	.word	0x00000000
        /*0040*/ 	.short	0x0006
        /*0042*/ 	.short	0x0030
        /*0044*/ 	.byte	0x00, 0xf0, 0x11, 0x00


	//----- nvinfo : EIATTR_KPARAM_INFO
	.align		4
.L_19:
        /*0048*/ 	.byte	0x04, 0x17
        /*004a*/ 	.short	(.L_21 - .L_20)
.L_20:
        /*004c*/ 	.word	0x00000000
        /*0050*/ 	.short	0x0005
        /*0052*/ 	.short	0x0028
        /*0054*/ 	.byte	0x00, 0xf0, 0x21, 0x00


	//----- nvinfo : EIATTR_KPARAM_INFO
	.align		4
.L_21:
        /*0058*/ 	.byte	0x04, 0x17
        /*005a*/ 	.short	(.L_23 - .L_22)
.L_22:
        /*005c*/ 	.word	0x00000000
        /*0060*/ 	.short	0x0004
        /*0062*/ 	.short	0x0020
        /*0064*/ 	.byte	0x00, 0xf0, 0x21, 0x00


	//----- nvinfo : EIATTR_KPARAM_INFO
	.align		4
.L_23:
        /*0068*/ 	.byte	0x04, 0x17
        /*006a*/ 	.short	(.L_25 - .L_24)
.L_24:
        /*006c*/ 	.word	0x00000000
        /*0070*/ 	.short	0x0003
        /*0072*/ 	.short	0x0018
        /*0074*/ 	.byte	0x00, 0xf0, 0x21, 0x00


	//----- nvinfo : EIATTR_KPARAM_INFO
	.align		4
.L_25:
        /*0078*/ 	.byte	0x04, 0x17
        /*007a*/ 	.short	(.L_27 - .L_26)
.L_26:
        /*007c*/ 	.word	0x00000000
        /*0080*/ 	.short	0x0002
        /*0082*/ 	.short	0x0010
        /*0084*/ 	.byte	0x00, 0xf0, 0x21, 0x00


	//----- nvinfo : EIATTR_KPARAM_INFO
	.align		4
.L_27:
        /*0088*/ 	.byte	0x04, 0x17
        /*008a*/ 	.short	(.L_29 - .L_28)
.L_28:
        /*008c*/ 	.word	0x00000000
        /*0090*/ 	.short	0x0001
        /*0092*/ 	.short	0x0008
        /*0094*/ 	.byte	0x00, 0xf5, 0x21, 0x00


	//----- nvinfo : EIATTR_KPARAM_INFO
	.align		4
.L_29:
        /*0098*/ 	.byte	0x04, 0x17
        /*009a*/ 	.short	(.L_31 - .L_30)
.L_30:
        /*009c*/ 	.word	0x00000000
        /*00a0*/ 	.short	0x0000
        /*00a2*/ 	.short	0x0000
        /*00a4*/ 	.byte	0x00, 0xf5, 0x21, 0x00


	//----- nvinfo : EIATTR_SPARSE_MMA_MASK
	.align		4
.L_31:
        /*00a8*/ 	.byte	0x03, 0x50
        /*00aa*/ 	.short	0x0000


	//----- nvinfo : EIATTR_MAXREG_COUNT
	.align		4
        /*00ac*/ 	.byte	0x03, 0x1b
        /*00ae*/ 	.short	0x00ff


	//----- nvinfo : EIATTR_MERCURY_ISA_VERSION
	.align		4
        /*00b0*/ 	.byte	0x03, 0x5f
        /*00b2*/ 	.short	0x0101


	//----- nvinfo : EIATTR_VRC_CTA_INIT_COUNT
	.align		4
        /*00b4*/ 	.byte	0x02, 0x4a
	.zero		1
	.zero		1


	//----- nvinfo : EIATTR_EXIT_INSTR_OFFSETS
	.align		4
        /*00b8*/ 	.byte	0x04, 0x1c
        /*00ba*/ 	.short	(.L_33 - .L_32)


	//   ....[0]....
.L_32:
        /*00bc*/ 	.word	0x00000160


	//   ....[1]....
        /*00c0*/ 	.word	0x000014b0


	//----- nvinfo : EIATTR_CRS_STACK_SIZE
	.align		4
.L_33:
        /*00c4*/ 	.byte	0x04, 0x1e
        /*00c6*/ 	.short	(.L_35 - .L_34)
.L_34:
        /*00c8*/ 	.word	0x00000000


	//----- nvinfo : EIATTR_CBANK_PARAM_SIZE
	.align		4
.L_35:
        /*00cc*/ 	.byte	0x03, 0x19
        /*00ce*/ 	.short	0x0040


	//----- nvinfo : EIATTR_PARAM_CBANK
	.align		4
        /*00d0*/ 	.byte	0x04, 0x0a
        /*00d2*/ 	.short	(.L_37 - .L_36)
	.align		4
.L_36:
        /*00d4*/ 	.word	index@(.nv.constant0._Z13roll_f32_cudaPKfPflllliiii)
        /*00d8*/ 	.short	0x0380
        /*00da*/ 	.short	0x0040


	//----- nvinfo : EIATTR_SW_WAR
	.align		4
.L_37:
        /*00dc*/ 	.byte	0x04, 0x36
        /*00de*/ 	.short	(.L_39 - .L_38)
.L_38:
        /*00e0*/ 	.word	0x00000008
.L_39:


//--------------------- .nv.callgraph             --------------------------
	.section	.nv.callgraph,"",@"SHT_CUDA_CALLGRAPH"
	.align	4
	.sectionentsize	8
	.align		4
        /*0000*/ 	.word	0x00000000
	.align		4
        /*0004*/ 	.word	0xffffffff
	.align		4
        /*0008*/ 	.word	0x00000000
	.align		4
        /*000c*/ 	.word	0xfffffffe
	.align		4
        /*0010*/ 	.word	0x00000000
	.align		4
        /*0014*/ 	.word	0xfffffffd
	.align		4
        /*0018*/ 	.word	0x00000000
	.align		4
        /*001c*/ 	.word	0xfffffffc


//--------------------- .text._Z13roll_f32_cudaPKfPflllliiii --------------------------
	.section	.text._Z13roll_f32_cudaPKfPflllliiii,"ax",@progbits
	.align	128
.text._Z13roll_f32_cudaPKfPflllliiii:
        .type           _Z13roll_f32_cudaPKfPflllliiii,@function
        .size           _Z13roll_f32_cudaPKfPflllliiii,(.L_x_19 - _Z13roll_f32_cudaPKfPflllliiii)
        .other          _Z13roll_f32_cudaPKfPflllliiii,@"STO_CUDA_ENTRY STV_DEFAULT"
_Z13roll_f32_cudaPKfPflllliiii:
[----:B------:R-:W-:Y:S01]  /*0000*/  LDC R1, c[0x0][0x37c] ;  /* 0x0000df00ff017b82 */ /* 0x000fe20000000800 */
[----:B------:R-:W0:Y:S01]  /*0010*/  LDCU.128 UR20, c[0x0][0x390] ;  /* 0x00007200ff1477ac */ /* 0x000e220008000c00 */
[----:B------:R-:W1:Y:S01]  /*0020*/  S2R R3, SR_CTAID.X ;  /* 0x0000000000037919 */ /* 0x000e620000002500 */
[----:B------:R-:W-:Y:S01]  /*0030*/  IMAD.MOV.U32 R9, RZ, RZ, RZ ;  /* 0x000000ffff097224 */ /* 0x000fe200078e00ff */
[----:B------:R-:W2:Y:S01]  /*0040*/  LDCU.128 UR12, c[0x0][0x3a0] ;  /* 0x00007400ff0c77ac */ /* 0x000ea20008000c00 */
[----:B------:R-:W1:Y:S01]  /*0050*/  S2R R8, SR_TID.X ;  /* 0x0000000000087919 */ /* 0x000e620000002100 */
[----:B------:R-:W1:Y:S01]  /*0060*/  LDCU UR11, c[0x0][0x360] ;  /* 0x00006c00ff0b77ac */ /* 0x000e620008000800 */
[----:B0-----:R-:W-:Y:S02]  /*0070*/  UIMAD UR4, UR23, UR20, URZ ;  /* 0x00000014170472a4 */ /* 0x001fe4000f8e02ff */
[----:B------:R-:W-:Y:S02]  /*0080*/  UIMAD.WIDE.U32 UR16, UR22, UR20, URZ ;  /* 0x00000014161072a5 */ /* 0x000fe4000f8e00ff */
[----:B------:R-:W-:-:S04]  /*0090*/  UIMAD UR4, UR22, UR21, UR4 ;  /* 0x00000015160472a4 */ /* 0x000fc8000f8e0204 */
[----:B------:R-:W-:Y:S02]  /*00a0*/  UIADD3 UR9, UPT, UPT, UR17, UR4, URZ ;  /* 0x0000000411097290 */ /* 0x000fe4000fffe0ff */
[----:B--2---:R-:W-:Y:S02]  /*00b0*/  UIMAD.WIDE.U32 UR4, UR16, UR12, URZ ;  /* 0x0000000c100472a5 */ /* 0x004fe4000f8e00ff */
[----:B------:R-:W-:-:S04]  /*00c0*/  UIMAD UR6, UR9, UR12, URZ ;  /* 0x0000000c090672a4 */ /* 0x000fc8000f8e02ff */
[----:B------:R-:W-:Y:S01]  /*00d0*/  UIMAD UR6, UR16, UR13, UR6 ;  /* 0x0000000d100672a4 */ /* 0x000fe2000f8e0206 */
[----:B-1----:R-:W-:-:S03]  /*00e0*/  IMAD.WIDE.U32 R8, R3, UR11, R8 ;  /* 0x0000000b03087c25 */ /* 0x002fc6000f8e0008 */
[----:B------:R-:W-:Y:S02]  /*00f0*/  UIADD3 UR8, UPT, UPT, UR5, UR6, URZ ;  /* 0x0000000605087290 */ /* 0x000fe4000fffe0ff */
[----:B------:R-:W-:Y:S02]  /*0100*/  UIMAD.WIDE.U32 UR6, UR4, UR14, URZ ;  /* 0x0000000e040672a5 */ /* 0x000fe4000f8e00ff */
[----:B------:R-:W-:-:S04]  /*0110*/  UIMAD UR10, UR8, UR14, URZ ;  /* 0x0000000e080a72a4 */ /* 0x000fc8000f8e02ff */
[----:B------:R-:W-:Y:S01]  /*0120*/  UIMAD UR10, UR4, UR15, UR10 ;  /* 0x0000000f040a72a4 */ /* 0x000fe2000f8e020a */
[----:B------:R-:W-:-:S03]  /*0130*/  ISETP.GE.U32.AND P0, PT, R8, UR6, PT ;  /* 0x0000000608007c0c */ /* 0x000fc6000bf06070 */
[----:B------:R-:W-:-:S06]  /*0140*/  UIADD3 UR7, UPT, UPT, UR7, UR10, URZ ;  /* 0x0000000a07077290 */ /* 0x000fcc000fffe0ff */
[----:B------:R-:W-:-:S13]  /*0150*/  ISETP.GE.AND.EX P0, PT, R9, UR7, PT, P0 ;  /* 0x0000000709007c0c */ /* 0x000fda000bf06300 */
[----:B------:R-:W-:Y:S05]  /*0160*/  @P0 EXIT ;  /* 0x000000000000094d */ /* 0x000fea0003800000 */
[----:B------:R-:W-:Y:S01]  /*0170*/  LOP3.LUT R0, R9, UR21, RZ, 0xfc, !PT ;  /* 0x0000001509007c12 */ /* 0x000fe2000f8efcff */
[----:B------:R-:W-:Y:S03]  /*0180*/  BSSY.RECONVERGENT B0, `(.L_x_0) ;  /* 0x0000029000007945 */ /* 0x000fe60003800200 */
[----:B------:R-:W-:-:S13]  /*0190*/  ISETP.NE.U32.AND P0, PT, R0, RZ, PT ;  /* 0x000000ff0000720c */ /* 0x000fda0003f05070 */
[----:B------:R-:W-:Y:S05]  /*01a0*/  @P0 BRA `(.L_x_1) ;  /* 0x00000000005c0947 */ /* 0x000fea0003800000 */
[----:B------:R-:W0:Y:S01]  /*01b0*/  I2F.U32.RP R0, UR20 ;  /* 0x0000001400007d06 */ /* 0x000e220008209000 */
[----:B------:R-:W-:Y:S01]  /*01c0*/  ISETP.NE.U32.AND P2, PT, RZ, UR20, PT ;  /* 0x00000014ff007c0c */ /* 0x000fe2000bf45070 */
[----:B------:R-:W-:Y:S02]  /*01d0*/  IMAD.MOV.U32 R7, RZ, RZ, RZ ;  /* 0x000000ffff077224 */ /* 0x000fe400078e00ff */
[----:B------:R-:W-:-:S04]  /*01e0*/  IMAD.MOV.U32 R19, RZ, RZ, RZ ;  /* 0x000000ffff137224 */ /* 0x000fc800078e00ff */
[----:B0-----:R-:W0:Y:S02]  /*01f0*/  MUFU.RCP R0, R0 ;  /* 0x0000000000007308 */ /* 0x001e240000001000 */
[----:B0-----:R-:W-:-:S06]  /*0200*/  VIADD R2, R0, 0xffffffe ;  /* 0x0ffffffe00027836 */ /* 0x001fcc0000000000 */
[----:B------:R0:W1:Y:S02]  /*0210*/  F2I.FTZ.U32.TRUNC.NTZ R3, R2 ;  /* 0x0000000200037305 */ /* 0x000064000021f000 */
[----:B0-----:R-:W-:Y:S02]  /*0220*/  HFMA2 R2, -RZ, RZ, 0, 0 ;  /* 0x00000000ff027431 */ /* 0x001fe400000001ff */
[----:B-1----:R-:W-:-:S04]  /*0230*/  IMAD.MOV R5, RZ, RZ, -R3 ;  /* 0x000000ffff057224 */ /* 0x002fc800078e0a03 */
[----:B------:R-:W-:-:S04]  /*0240*/  IMAD R5, R5, UR20, RZ ;  /* 0x0000001405057c24 */ /* 0x000fc8000f8e02ff */
[----:B------:R-:W-:-:S06]  /*0250*/  IMAD.HI.U32 R3, R3, R5, R2 ;  /* 0x0000000503037227 */ /* 0x000fcc00078e0002 */
[----:B------:R-:W-:-:S04]  /*0260*/  IMAD.HI.U32 R18, R3, R8, RZ ;  /* 0x0000000803127227 */ /* 0x000fc800078e00ff */
[----:B------:R-:W-:-:S04]  /*0270*/  IMAD.MOV R3, RZ, RZ, -R18 ;  /* 0x000000ffff037224 */ /* 0x000fc800078e0a12 */
[----:B------:R-:W-:-:S05]  /*0280*/  IMAD R3, R3, UR20, R8 ;  /* 0x0000001403037c24 */ /* 0x000fca000f8e0208 */
[----:B------:R-:W-:-:S13]  /*0290*/  ISETP.GE.U32.AND P0, PT, R3, UR20, PT ;  /* 0x0000001403007c0c */ /* 0x000fda000bf06070 */
[----:B------:R-:W-:Y:S02]  /*02a0*/  @P0 VIADD R3, R3, -UR20 ;  /* 0x8000001403030c36 */ /* 0x000fe40008000000 */
[----:B------:R-:W-:-:S03]  /*02b0*/  @P0 VIADD R18, R18, 0x1 ;  /* 0x0000000112120836 */ /* 0x000fc60000000000 */
[----:B------:R-:W-:-:S13]  /*02c0*/  ISETP.GE.U32.AND P1, PT, R3, UR20, PT ;  /* 0x0000001403007c0c */ /* 0x000fda000bf26070 */
[----:B------:R-:W-:Y:S02]  /*02d0*/  @P1 IADD3 R18, PT, PT, R18, 0x1, RZ ;  /* 0x0000000112121810 */ /* 0x000fe40007ffe0ff */
[----:B------:R-:W-:-:S05]  /*02e0*/  @!P2 LOP3.LUT R18, RZ, UR20, RZ, 0x33, !PT ;  /* 0x00000014ff12ac12 */ /* 0x000fca000f8e33ff */
[----:B------:R-:W-:-:S04]  /*02f0*/  IMAD.MOV R3, RZ, RZ, -R18 ;  /* 0x000000ffff037224 */ /* 0x000fc800078e0a12 */
[----:B------:R-:W-:Y:S01]  /*0300*/  IMAD R0, R3, UR20, R8 ;  /* 0x0000001403007c24 */ /* 0x000fe2000f8e0208 */
[----:B------:R-:W-:Y:S06]  /*0310*/  BRA `(.L_x_2) ;  /* 0x00000000003c7947 */ /* 0x000fec0003800000 */
.L_x_1:
[----:B------:R-:W0:Y:S01]  /*0320*/  LDCU.64 UR6, c[0x0][0x390] ;  /* 0x00007200ff0677ac */ /* 0x000e220008000a00 */
[----:B------:R-:W-:Y:S01]  /*0330*/  MOV R17, R8 ;  /* 0x0000000800117202 */ /* 0x000fe20000000f00 */
[----:B------:R-:W-:Y:S01]  /*0340*/  IMAD.MOV.U32 R15, RZ, RZ, R9 ;  /* 0x000000ffff0f7224 */ /* 0x000fe200078e0009 */
[----:B------:R-:W-:Y:S01]  /*0350*/  MOV R6, 0x390 ;  /* 0x0000039000067802 */ /* 0x000fe20000000f00 */
[----:B0-----:R-:W-:Y:S02]  /*0360*/  IMAD.U32 R16, RZ, RZ, UR6 ;  /* 0x00000006ff107e24 */ /* 0x001fe4000f8e00ff */
[----:B------:R-:W-:-:S07]  /*0370*/  IMAD.U32 R14, RZ, RZ, UR7 ;  /* 0x00000007ff0e7e24 */ /* 0x000fce000f8e00ff */
[----:B------:R-:W-:Y:S05]  /*0380*/  CALL.REL.NOINC `($__internal_0_$__cuda_sm20_div_s64) ;  /* 0x00000010004c7944 */ /* 0x000fea0003c00000 */
[----:B------:R-:W0:Y:S01]  /*0390*/  LDCU.64 UR6, c[0x0][0x390] ;  /* 0x00007200ff0677ac */ /* 0x000e220008000a00 */
[----:B------:R-:W-:-:S04]  /*03a0*/  IADD3 R7, P0, PT, RZ, -R18, RZ ;  /* 0x80000012ff077210 */ /* 0x000fc80007f1e0ff */
[----:B------:R-:W-:-:S05]  /*03b0*/  IADD3.X R0, PT, PT, RZ, ~R19, RZ, P0, !PT ;  /* 0x80000013ff007210 */ /* 0x000fca00007fe4ff */
[----:B0-----:R-:W-:Y:S02]  /*03c0*/  IMAD R0, R0, UR6, RZ ;  /* 0x0000000600007c24 */ /* 0x001fe4000f8e02ff */
[----:B------:R-:W-:-:S04]  /*03d0*/  IMAD.WIDE.U32 R2, R7, UR6, R8 ;  /* 0x0000000607027c25 */ /* 0x000fc8000f8e0008 */
[----:B------:R-:W-:Y:S02]  /*03e0*/  IMAD R7, R7, UR7, R0 ;  /* 0x0000000707077c24 */ /* 0x000fe4000f8e0200 */
[----:B------:R-:W-:Y:S02]  /*03f0*/  IMAD.MOV.U32 R0, RZ, RZ, R2 ;  /* 0x000000ffff007224 */ /* 0x000fe400078e0002 */
[----:B------:R-:W-:-:S07]  /*0400*/  IMAD.IADD R7, R3, 0x1, R7 ;  /* 0x0000000103077824 */ /* 0x000fce00078e0207 */
.L_x_2:
[----:B------:R-:W-:Y:S05]  /*0410*/  BSYNC.RECONVERGENT B0 ;  /* 0x0000000000007941 */ /* 0x000fea0003800200 */
.L_x_0:
[----:B------:R-:W0:Y:S01]  /*0420*/  LDCU UR6, c[0x0][0x39c] ;  /* 0x00007380ff0677ac */ /* 0x000e220008000800 */
[----:B------:R-:W-:Y:S01]  /*0430*/  BSSY.RECONVERGENT B0, `(.L_x_3) ;  /* 0x000001f000007945 */ /* 0x000fe20003800200 */
[----:B0-----:R-:W-:-:S04]  /*0440*/  LOP3.LUT R2, R19, UR6, RZ, 0xfc, !PT ;  /* 0x0000000613027c12 */ /* 0x001fc8000f8efcff */
[----:B------:R-:W-:-:S13]  /*0450*/  ISETP.NE.U32.AND P0, PT, R2, RZ, PT ;  /* 0x000000ff0200720c */ /* 0x000fda0003f05070 */
[----:B------:R-:W-:Y:S05]  /*0460*/  @P0 BRA `(.L_x_4) ;  /* 0x0000000000500947 */ /* 0x000fea0003800000 */
[----:B------:R-:W0:Y:S02]  /*0470*/  LDCU UR6, c[0x0][0x398] ;  /* 0x00007300ff0677ac */ /* 0x000e240008000800 */
[----:B0-----:R-:W0:Y:S01]  /*0480*/  I2F.U32.RP R4, UR6 ;  /* 0x0000000600047d06 */ /* 0x001e220008209000 */
[----:B------:R-:W-:-:S07]  /*0490*/  ISETP.NE.U32.AND P1, PT, RZ, UR6, PT ;  /* 0x00000006ff007c0c */ /* 0x000fce000bf25070 */
[----:B0-----:R-:W0:Y:S02]  /*04a0*/  MUFU.RCP R4, R4 ;  /* 0x0000000400047308 */ /* 0x001e240000001000 */
[----:B0-----:R-:W-:-:S06]  /*04b0*/  VIADD R2, R4, 0xffffffe ;  /* 0x0ffffffe04027836 */ /* 0x001fcc0000000000 */
[----:B------:R0:W1:Y:S02]  /*04c0*/  F2I.FTZ.U32.TRUNC.NTZ R3, R2 ;  /* 0x0000000200037305 */ /* 0x000064000021f000 */
[----:B0-----:R-:W-:Y:S01]  /*04d0*/  IMAD.MOV.U32 R2, RZ, RZ, RZ ;  /* 0x000000ffff027224 */ /* 0x001fe200078e00ff */
[----:B-1----:R-:W-:-:S05]  /*04e0*/  IADD3 R5, PT, PT, RZ, -R3, RZ ;  /* 0x80000003ff057210 */ /* 0x002fca0007ffe0ff */
[----:B------:R-:W-:-:S04]  /*04f0*/  IMAD R5, R5, UR6, RZ ;  /* 0x0000000605057c24 */ /* 0x000fc8000f8e02ff */
[----:B------:R-:W-:-:S04]  /*0500*/  IMAD.HI.U32 R3, R3, R5, R2 ;  /* 0x0000000503037227 */ /* 0x000fc800078e0002 */
[----:B------:R-:W-:Y:S02]  /*0510*/  IMAD.MOV.U32 R5, RZ, RZ, RZ ;  /* 0x000000ffff057224 */ /* 0x000fe400078e00ff */
[----:B------:R-:W-:-:S04]  /*0520*/  IMAD.HI.U32 R3, R3, R18, RZ ;  /* 0x0000001203037227 */ /* 0x000fc800078e00ff */
[----:B------:R-:W-:-:S04]  /*0530*/  IMAD.MOV R3, RZ, RZ, -R3 ;  /* 0x000000ffff037224 */ /* 0x000fc800078e0a03 */
[----:B------:R-:W-:-:S05]  /*0540*/  IMAD R4, R3, UR6, R18 ;  /* 0x0000000603047c24 */ /* 0x000fca000f8e0212 */
[----:B------:R-:W-:-:S13]  /*0550*/  ISETP.GE.U32.AND P0, PT, R4, UR6, PT ;  /* 0x0000000604007c0c */ /* 0x000fda000bf06070 */
[----:B------:R-:W-:-:S05]  /*0560*/  @P0 VIADD R4, R4, -UR6 ;  /* 0x8000000604040c36 */ /* 0x000fca0008000000 */
[----:B------:R-:W-:-:S13]  /*0570*/  ISETP.GE.U32.AND P0, PT, R4, UR6, PT ;  /* 0x0000000604007c0c */ /* 0x000fda000bf06070 */
[----:B------:R-:W-:Y:S02]  /*0580*/  @P0 IADD3 R4, PT, PT, R4, -UR6, RZ ;  /* 0x8000000604040c10 */ /* 0x000fe4000fffe0ff */
[----:B------:R-:W-:Y:S01]  /*0590*/  @!P1 LOP3.LUT R4, RZ, UR6, RZ, 0x33, !PT ;  /* 0x00000006ff049c12 */ /* 0x000fe2000f8e33ff */
[----:B------:R-:W-:Y:S06]  /*05a0*/  BRA `(.L_x_5) ;  /* 0x00000000001c7947 */ /* 0x000fec0003800000 */
.L_x_4:
[----:B------:R-:W0:Y:S01]  /*05b0*/  LDCU.64 UR6, c[0x0][0x398] ;  /* 0x00007300ff0677ac */ /* 0x000e220008000a00 */
[----:B------:R-:W-:Y:S01]  /*05c0*/  MOV R6, 0x600 ;  /* 0x0000060000067802 */ /* 0x000fe20000000f00 */
[----:B0-----:R-:W-:Y:S02]  /*05d0*/  IMAD.U32 R13, RZ, RZ, UR6 ;  /* 0x00000006ff0d7e24 */ /* 0x001fe4000f8e00ff */
[----:B------:R-:W-:-:S07]  /*05e0*/  IMAD.U32 R12, RZ, RZ, UR7 ;  /* 0x00000007ff0c7e24 */ /* 0x000fce000f8e00ff */
[----:B------:R-:W-:Y:S05]  /*05f0*/  CALL.REL.NOINC `($__internal_1_$__cuda_sm20_rem_s64) ;  /* 0x0000001400007944 */ /* 0x000fea0003c00000 */
[----:B------:R-:W-:Y:S01]  /*0600*/  MOV R4, R12 ;  /* 0x0000000c00047202 */ /* 0x000fe20000000f00 */
[----:B------:R-:W-:-:S07]  /*0610*/  IMAD.MOV.U32 R5, RZ, RZ, R13 ;  /* 0x000000ffff057224 */ /* 0x000fce00078e000d */
.L_x_5:
[----:B------:R-:W-:Y:S05]  /*0620*/  BSYNC.RECONVERGENT B0 ;  /* 0x0000000000007941 */ /* 0x000fea0003800200 */
.L_x_3:
[----:B------:R-:W-:Y:S01]  /*0630*/  LOP3.LUT R2, R9, UR9, RZ, 0xfc, !PT ;  /* 0x0000000909027c12 */ /* 0x000fe2000f8efcff */
[----:B------:R-:W-:Y:S03]  /*0640*/  BSSY.RECONVERGENT B0, `(.L_x_6) ;  /* 0x000001e000007945 */ /* 0x000fe60003800200 */
[----:B------:R-:W-:-:S13]  /*0650*/  ISETP.NE.U32.AND P0, PT, R2, RZ, PT ;  /* 0x000000ff0200720c */ /* 0x000fda0003f05070 */
[----:B------:R-:W-:Y:S05]  /*0660*/  @P0 BRA `(.L_x_7) ;  /* 0x0000000000500947 */ /* 0x000fea0003800000 */
[----:B------:R-:W0:Y:S01]  /*0670*/  I2F.U32.RP R6, UR16 ;  /* 0x0000001000067d06 */ /* 0x000e220008209000 */
[----:B------:R-:W-:Y:S01]  /*0680*/  ISETP.NE.U32.AND P2, PT, RZ, UR16, PT ;  /* 0x00000010ff007c0c */ /* 0x000fe2000bf45070 */
[----:B------:R-:W-:-:S06]  /*0690*/  IMAD.MOV.U32 R19, RZ, RZ, RZ ;  /* 0x000000ffff137224 */ /* 0x000fcc00078e00ff */
        /* <DEDUP_REMOVED lines=15> */
[----:B------:R-:W-:Y:S01]  /*0790*/  @!P2 LOP3.LUT R18, RZ, UR16, RZ, 0x33, !PT ;  /* 0x00000010ff12ac12 */ /* 0x000fe2000f8e33ff */
[----:B------:R-:W-:Y:S06]  /*07a0*/  BRA `(.L_x_8) ;  /* 0x00000000001c7947 */ /* 0x000fec0003800000 */
.L_x_7:
[----:B------:R-:W-:Y:S01]  /*07b0*/  IMAD.U32 R17, RZ, RZ, UR17 ;  /* 0x00000011ff117e24 */ /* 0x000fe2000f8e00ff */
[----:B------:R-:W-:Y:S01]  /*07c0*/  MOV R17, R8 ;  /* 0x0000000800117202 */ /* 0x000fe20000000f00 */
[----:B------:R-:W-:Y:S01]  /*07d0*/  IMAD.U32 R16, RZ, RZ, UR16 ;  /* 0x00000010ff107e24 */ /* 0x000fe2000f8e00ff */
[----:B------:R-:W-:Y:S01]  /*07e0*/  MOV R6, 0x820 ;  /* 0x0000082000067802 */ /* 0x000fe20000000f00 */
[----:B------:R-:W-:Y:S02]  /*07f0*/  IMAD.MOV.U32 R15, RZ, RZ, R9 ;  /* 0x000000ffff0f7224 */ /* 0x000fe400078e0009 */
[----:B------:R-:W-:-:S07]  /*0800*/  IMAD.U32 R14, RZ, RZ, UR9 ;  /* 0x00000009ff0e7e24 */ /* 0x000fce000f8e00ff */
[----:B------:R-:W-:Y:S05]  /*0810*/  CALL.REL.NOINC `($__internal_0_$__cuda_sm20_div_s64) ;  /* 0x0000000c00287944 */ /* 0x000fea0003c00000 */
.L_x_8:
[----:B------:R-:W-:Y:S05]  /*0820*/  BSYNC.RECONVERGENT B0 ;  /* 0x0000000000007941 */ /* 0x000fea0003800200 */
.L_x_6:
        /* <DEDUP_REMOVED lines=14> */
[----:B------:R-:W-:-:S06]  /*0910*/  IMAD.HI.U32 R3, R3, R11, R2 ;  /* 0x0000000b03037227 */ /* 0x000fcc00078e0002 */
[----:B------:R-:W-:-:S04]  /*0920*/  IMAD.HI.U32 R3, R3, R18, RZ ;  /* 0x0000001203037227 */ /* 0x000fc800078e00ff */
[----:B------:R-:W-:-:S04]  /*0930*/  IMAD.MOV R3, RZ, RZ, -R3 ;  /* 0x000000ffff037224 */ /* 0x000fc800078e0a03 */
[----:B------:R-:W-:Y:S02]  /*0940*/  IMAD R18, R3, UR6, R18 ;  /* 0x0000000603127c24 */ /* 0x000fe4000f8e0212 */
[----:B------:R-:W-:-:S03]  /*0950*/  IMAD.MOV.U32 R3, RZ, RZ, RZ ;  /* 0x000000ffff037224 */ /* 0x000fc600078e00ff */
[----:B------:R-:W-:-:S13]  /*0960*/  ISETP.GE.U32.AND P0, PT, R18, UR6, PT ;  /* 0x0000000612007c0c */ /* 0x000fda000bf06070 */
[----:B------:R-:W-:-:S05]  /*0970*/  @P0 VIADD R18, R18, -UR6 ;  /* 0x8000000612120c36 */ /* 0x000fca0008000000 */
[----:B------:R-:W-:-:S13]  /*0980*/  ISETP.GE.U32.AND P0, PT, R18, UR6, PT ;  /* 0x0000000612007c0c */ /* 0x000fda000bf06070 */
[----:B------:R-:W-:Y:S02]  /*0990*/  @P0 IADD3 R18, PT, PT, R18, -UR6, RZ ;  /* 0x8000000612120c10 */ /* 0x000fe4000fffe0ff */
[----:B------:R-:W-:-:S05]  /*09a0*/  @!P1 LOP3.LUT R18, RZ, UR6, RZ, 0x33, !PT ;  /* 0x00000006ff129c12 */ /* 0x000fca000f8e33ff */
[----:B------:R-:W-:Y:S01]  /*09b0*/  IMAD.MOV.U32 R2, RZ, RZ, R18 ;  /* 0x000000ffff027224 */ /* 0x000fe200078e0012 */
[----:B------:R-:W-:Y:S06]  /*09c0*/  BRA `(.L_x_11) ;  /* 0x00000000001c7947 */ /* 0x000fec0003800000 */
.L_x_10:
[----:B------:R-:W0:Y:S01]  /*09d0*/  LDCU.64 UR6, c[0x0][0x3a0] ;  /* 0x00007400ff0677ac */ /* 0x000e220008000a00 */
[----:B------:R-:W-:Y:S01]  /*09e0*/  MOV R6, 0xa20 ;  /* 0x00000a2000067802 */ /* 0x000fe20000000f00 */
[----:B0-----:R-:W-:Y:S01]  /*09f0*/  IMAD.U32 R13, RZ, RZ, UR6 ;  /* 0x00000006ff0d7e24 */ /* 0x001fe2000f8e00ff */
[----:B------:R-:W-:-:S07]  /*0a00*/  MOV R12, UR7 ;  /* 0x00000007000c7c02 */ /* 0x000fce0008000f00 */
[----:B------:R-:W-:Y:S05]  /*0a10*/  CALL.REL.NOINC `($__internal_1_$__cuda_sm20_rem_s64) ;  /* 0x0000000c00f87944 */ /* 0x000fea0003c00000 */
[----:B------:R-:W-:Y:S02]  /*0a20*/  IMAD.MOV.U32 R2, RZ, RZ, R12 ;  /* 0x000000ffff027224 */ /* 0x000fe400078e000c */
[----:B------:R-:W-:-:S07]  /*0a30*/  IMAD.MOV.U32 R3, RZ, RZ, R13 ;  /* 0x000000ffff037224 */ /* 0x000fce00078e000d */
.L_x_11:
[----:B------:R-:W-:Y:S05]  /*0a40*/  BSYNC.RECONVERGENT B0 ;  /* 0x0000000000007941 */ /* 0x000fea0003800200 */
.L_x_9:
        /* <DEDUP_REMOVED lines=16> */
[----:B------:R-:W-:-:S05]  /*0b50*/  IMAD R8, R9, UR4, R8 ;  /* 0x0000000409087c24 */ /* 0x000fca000f8e0208 */
[----:B------:R-:W-:-:S13]  /*0b60*/  ISETP.GE.U32.AND P0, PT, R8, UR4, PT ;  /* 0x0000000408007c0c */ /* 0x000fda000bf06070 */
[----:B------:R-:W-:Y:S01]  /*0b70*/  @P0 VIADD R8, R8, -UR4 ;  /* 0x8000000408080c36 */ /* 0x000fe20008000000 */
[----:B------:R-:W-:-:S04]  /*0b80*/  @P0 IADD3 R18, PT, PT, R18, 0x1, RZ ;  /* 0x0000000112120810 */ /* 0x000fc80007ffe0ff */
[----:B------:R-:W-:-:S13]  /*0b90*/  ISETP.GE.U32.AND P1, PT, R8, UR4, PT ;  /* 0x0000000408007c0c */ /* 0x000fda000bf26070 */
[----:B------:R-:W-:Y:S01]  /*0ba0*/  @P1 VIADD R18, R18, 0x1 ;  /* 0x0000000112121836 */ /* 0x000fe20000000000 */
[----:B------:R-:W-:Y:S01]  /*0bb0*/  @!P2 LOP3.LUT R18, RZ, UR4, RZ, 0x33, !PT ;  /* 0x00000004ff12ac12 */ /* 0x000fe2000f8e33ff */
[----:B------:R-:W-:Y:S06]  /*0bc0*/  BRA `(.L_x_14) ;  /* 0x00000000001c7947 */ /* 0x000fec0003800000 */
.L_x_13:
[----:B------:R-:W-:Y:S01]  /*0bd0*/  MOV R17, UR5 ;  /* 0x0000000500117c02 */ /* 0x000fe20008000f00 */
[----:B------:R-:W-:Y:S01]  /*0be0*/  IMAD.U32 R16, RZ, RZ, UR4 ;  /* 0x00000004ff107e24 */ /* 0x000fe2000f8e00ff */
[----:B------:R-:W-:Y:S01]  /*0bf0*/  MOV R6, 0xc40 ;  /* 0x00000c4000067802 */ /* 0x000fe20000000f00 */
[----:B------:R-:W-:Y:S02]  /*0c00*/  IMAD.MOV.U32 R17, RZ, RZ, R8 ;  /* 0x000000ffff117224 */ /* 0x000fe400078e0008 */
[----:B------:R-:W-:Y:S02]  /*0c10*/  IMAD.MOV.U32 R15, RZ, RZ, R9 ;  /* 0x000000ffff0f7224 */ /* 0x000fe400078e0009 */
[----:B------:R-:W-:-:S07]  /*0c20*/  IMAD.U32 R14, RZ, RZ, UR8 ;  /* 0x00000008ff0e7e24 */ /* 0x000fce000f8e00ff */
[----:B------:R-:W-:Y:S05]  /*0c30*/  CALL.REL.NOINC `($__internal_0_$__cuda_sm20_div_s64) ;  /* 0x0000000800207944 */ /* 0x000fea0003c00000 */
.L_x_14:
[----:B------:R-:W-:Y:S05]  /*0c40*/  BSYNC.RECONVERGENT B0 ;  /* 0x0000000000007941 */ /* 0x000fea0003800200 */
.L_x_12:
        /* <DEDUP_REMOVED lines=9> */
[----:B0-----:R-:W-:-:S06]  /*0ce0*/  IADD3 R8, PT, PT, R6, 0xffffffe, RZ ;  /* 0x0ffffffe06087810 */ /* 0x001fcc0007ffe0ff */
[----:B------:R0:W1:Y:S02]  /*0cf0*/  F2I.FTZ.U32.TRUNC.NTZ R9, R8 ;  /* 0x0000000800097305 */ /* 0x000064000021f000 */
[----:B0-----:R-:W-:Y:S02]  /*0d00*/  IMAD.MOV.U32 R8, RZ, RZ, RZ ;  /* 0x000000ffff087224 */ /* 0x001fe400078e00ff */
[----:B-1----:R-:W-:-:S04]  /*0d10*/  IMAD.MOV R11, RZ, RZ, -R9 ;  /* 0x000000ffff0b7224 */ /* 0x002fc800078e0a09 */
[----:B------:R-:W-:-:S04]  /*0d20*/  IMAD R11, R11, UR6, RZ ;  /* 0x000000060b0b7c24 */ /* 0x000fc8000f8e02ff */
[----:B------:R-:W-:-:S06]  /*0d30*/  IMAD.HI.U32 R9, R9, R11, R8 ;  /* 0x0000000b09097227 */ /* 0x000fcc00078e0008 */
[----:B------:R-:W-:-:S04]  /*0d40*/  IMAD.HI.U32 R9, R9, R18, RZ ;  /* 0x0000001209097227 */ /* 0x000fc800078e00ff */
[----:B------:R-:W-:-:S04]  /*0d50*/  IMAD.MOV R9, RZ, RZ, -R9 ;  /* 0x000000ffff097224 */ /* 0x000fc800078e0a09 */
[----:B------:R-:W-:Y:S02]  /*0d60*/  IMAD R18, R9, UR6, R18 ;  /* 0x0000000609127c24 */ /* 0x000fe4000f8e0212 */
[----:B------:R-:W-:-:S03]  /*0d70*/  IMAD.MOV.U32 R9, RZ, RZ, RZ ;  /* 0x000000ffff097224 */ /* 0x000fc600078e00ff */
[----:B------:R-:W-:-:S13]  /*0d80*/  ISETP.GE.U32.AND P0, PT, R18, UR6, PT ;  /* 0x0000000612007c0c */ /* 0x000fda000bf06070 */
[----:B------:R-:W-:-:S04]  /*0d90*/  @P0 IADD3 R18, PT, PT, R18, -UR6, RZ ;  /* 0x8000000612120c10 */ /* 0x000fc8000fffe0ff */
[----:B------:R-:W-:-:S13]  /*0da0*/  ISETP.GE.U32.AND P0, PT, R18, UR6, PT ;  /* 0x0000000612007c0c */ /* 0x000fda000bf06070 */
[----:B------:R-:W-:Y:S01]  /*0db0*/  @P0 VIADD R18, R18, -UR6 ;  /* 0x8000000612120c36 */ /* 0x000fe20008000000 */
[----:B------:R-:W-:-:S05]  /*0dc0*/  @!P1 LOP3.LUT R18, RZ, UR6, RZ, 0x33, !PT ;  /* 0x00000006ff129c12 */ /* 0x000fca000f8e33ff */
[----:B------:R-:W-:Y:S01]  /*0dd0*/  IMAD.MOV.U32 R8, RZ, RZ, R18 ;  /* 0x000000ffff087224 */ /* 0x000fe200078e0012 */
[----:B------:R-:W-:Y:S06]  /*0de0*/  BRA `(.L_x_17) ;  /* 0x00000000001c7947 */ /* 0x000fec0003800000 */
.L_x_16:
[----:B------:R-:W0:Y:S01]  /*0df0*/  LDCU.64 UR6, c[0x0][0x3a8] ;  /* 0x00007500ff0677ac */ /* 0x000e220008000a00 */
[----:B------:R-:W-:Y:S02]  /*0e00*/  MOV R6, 0xe40 ;  /* 0x00000e4000067802 */ /* 0x000fe40000000f00 */
[----:B0-----:R-:W-:Y:S01]  /*0e10*/  MOV R13, UR6 ;  /* 0x00000006000d7c02 */ /* 0x001fe20008000f00 */
[----:B------:R-:W-:-:S07]  /*0e20*/  IMAD.U32 R12, RZ, RZ, UR7 ;  /* 0x00000007ff0c7e24 */ /* 0x000fce000f8e00ff */
[----:B------:R-:W-:Y:S05]  /*0e30*/  CALL.REL.NOINC `($__internal_1_$__cuda_sm20_rem_s64) ;  /* 0x0000000800f07944 */ /* 0x000fea0003c00000 */
[----:B------:R-:W-:Y:S02]  /*0e40*/  IMAD.MOV.U32 R8, RZ, RZ, R12 ;  /* 0x000000ffff087224 */ /* 0x000fe400078e000c */
[----:B------:R-:W-:-:S07]  /*0e50*/  IMAD.MOV.U32 R9, RZ, RZ, R13 ;  /* 0x000000ffff097224 */ /* 0x000fce00078e000d */
.L_x_17:
[----:B------:R-:W-:Y:S05]  /*0e60*/  BSYNC.RECONVERGENT B0 ;  /* 0x0000000000007941 */ /* 0x000fea0003800200 */
.L_x_15:
[----:B------:R-:W0:Y:S01]  /*0e70*/  LDCU UR10, c[0x0][0x3b4] ;  /* 0x00007680ff0a77ac */ /* 0x000e220008000800 */
[----:B------:R-:W1:Y:S01]  /*0e80*/  LDC.64 R10, c[0x0][0x398] ;  /* 0x0000e600ff0a7b82 */ /* 0x000e620000000a00 */
[----:B------:R-:W2:Y:S01]  /*0e90*/  LDCU UR7, c[0x0][0x3b0] ;  /* 0x00007600ff0777ac */ /* 0x000ea20008000800 */
[----:B------:R-:W3:Y:S06]  /*0ea0*/  LDCU.64 UR12, c[0x0][0x390] ;  /* 0x00007200ff0c77ac */ /* 0x000eec0008000a00 */
[----:B------:R-:W4:Y:S01]  /*0eb0*/  LDC.64 R12, c[0x0][0x3a0] ;  /* 0x0000e800ff0c7b82 */ /* 0x000f220000000a00 */
[----:B0-----:R-:W-:-:S02]  /*0ec0*/  USHF.R.S32.HI UR6, URZ, 0x1f, UR10 ;  /* 0x0000001fff067899 */ /* 0x001fc4000801140a */
[----:B------:R-:W-:Y:S01]  /*0ed0*/  IADD3 R15, P0, PT, R4, -UR10, RZ ;  /* 0x8000000a040f7c10 */ /* 0x000fe2000ff1e0ff */
[----:B------:R-:W0:Y:S03]  /*0ee0*/  LDCU UR10, c[0x0][0x3b8] ;  /* 0x00007700ff0a77ac */ /* 0x000e260008000800 */
[----:B------:R-:W-:Y:S02]  /*0ef0*/  ISETP.GT.U32.AND P2, PT, R15, -0x1, PT ;  /* 0xffffffff0f00780c */ /* 0x000fe40003f44070 */
[----:B------:R-:W-:Y:S01]  /*0f00*/  IADD3.X R26, PT, PT, R5, ~UR6, RZ, P0, !PT ;  /* 0x80000006051a7c10 */ /* 0x000fe200087fe4ff */
[----:B--2---:R-:W-:Y:S02]  /*0f10*/  USHF.R.S32.HI UR6, URZ, 0x1f, UR7 ;  /* 0x0000001fff067899 */ /* 0x004fe40008011407 */
[----:B------:R-:W-:Y:S01]  /*0f20*/  IADD3 R14, P0, PT, R0, -UR7, RZ ;  /* 0x80000007000e7c10 */ /* 0x000fe2000ff1e0ff */
[----:B------:R-:W2:Y:S01]  /*0f30*/  LDCU UR7, c[0x0][0x3bc] ;  /* 0x00007780ff0777ac */ /* 0x000ea20008000800 */
[----:B------:R-:W-:-:S02]  /*0f40*/  ISETP.GT.AND.EX P2, PT, R26, -0x1, PT, P2 ;  /* 0xffffffff1a00780c */ /* 0x000fc40003f44320 */
[----:B------:R-:W-:Y:S02]  /*0f50*/  ISETP.GT.U32.AND P1, PT, R14, -0x1, PT ;  /* 0xffffffff0e00780c */ /* 0x000fe40003f24070 */
[----:B------:R-:W-:-:S04]  /*0f60*/  IADD3.X R20, PT, PT, R7, ~UR6, RZ, P0, !PT ;  /* 0x8000000607147c10 */ /* 0x000fc800087fe4ff */
[----:B------:R-:W-:Y:S01]  /*0f70*/  ISETP.GT.AND.EX P1, PT, R20, -0x1, PT, P1 ;  /* 0xffffffff1400780c */ /* 0x000fe20003f24310 */
[----:B0-----:R-:W-:Y:S02]  /*0f80*/  USHF.R.S32.HI UR6, URZ, 0x1f, UR10 ;  /* 0x0000001fff067899 */ /* 0x001fe4000801140a */
[----:B------:R-:W-:Y:S02]  /*0f90*/  IADD3 R23, P0, PT, R2, -UR10, RZ ;  /* 0x8000000a02177c10 */ /* 0x000fe4000ff1e0ff */
[CC--:B-1----:R-:W-:Y:S02]  /*0fa0*/  @P2 ISETP.GE.U32.AND P3, PT, R15.reuse, R10.reuse, PT ;  /* 0x0000000a0f00220c */ /* 0x0c2fe40003f66070 */
[----:B------:R-:W-:Y:S02]  /*0fb0*/  @!P2 IADD3 R18, P5, PT, R15, R10, RZ ;  /* 0x0000000a0f12a210 */ /* 0x000fe40007fbe0ff */
[C---:B------:R-:W-:Y:S02]  /*0fc0*/  @P2 ISETP.GE.AND.EX P3, PT, R26.reuse, R11, PT, P3 ;  /* 0x0000000b1a00220c */ /* 0x040fe40003f66330 */
[----:B------:R-:W-:Y:S01]  /*0fd0*/  IADD3.X R16, PT, PT, R3, ~UR6, RZ, P0, !PT ;  /* 0x8000000603107c10 */ /* 0x000fe200087fe4ff */
[----:B------:R-:W-:Y:S01]  /*0fe0*/  @!P2 IMAD.X R24, R26, 0x1, R11, P5 ;  /* 0x000000011a18a824 */ /* 0x000fe200028e060b */
[----:B------:R-:W-:Y:S01]  /*0ff0*/  @P2 SEL R10, R10, RZ, P3 ;  /* 0x000000ff0a0a2207 */ /* 0x000fe20001800000 */
[----:B--2---:R-:W-:Y:S01]  /*1000*/  USHF.R.S32.HI UR6, URZ, 0x1f, UR7 ;  /* 0x0000001fff067899 */ /* 0x004fe20008011407 */
[----:B---3--:R-:W-:-:S02]  /*1010*/  @!P1 MOV R17, UR12 ;  /* 0x0000000c00119c02 */ /* 0x008fc40008000f00 */
[----:B------:R-:W-:Y:S02]  /*1020*/  ISETP.GT.U32.AND P0, PT, R23, -0x1, PT ;  /* 0xffffffff1700780c */ /* 0x000fe40003f04070 */
[----:B------:R-:W-:Y:S01]  /*1030*/  @P2 IADD3 R18, P4, PT, -R10, R15, RZ ;  /* 0x0000000f0a122210 */ /* 0x000fe20007f9e1ff */
[----:B------:R-:W-:Y:S01]  /*1040*/  @!P1 IMAD.U32 R15, RZ, RZ, UR13 ;  /* 0x0000000dff0f9e24 */ /* 0x000fe2000f8e00ff */
[----:B------:R-:W-:Y:S01]  /*1050*/  @!P1 IADD3 R22, P6, PT, R14, R17, RZ ;  /* 0x000000110e169210 */ /* 0x000fe20007fde0ff */
[----:B------:R-:W-:Y:S01]  /*1060*/  @P1 IMAD.U32 R17, RZ, RZ, UR12 ;  /* 0x0000000cff111e24 */ /* 0x000fe2000f8e00ff */
[----:B------:R-:W-:Y:S02]  /*1070*/  ISETP.GT.AND.EX P0, PT, R16, -0x1, PT, P0 ;  /* 0xffffffff1000780c */ /* 0x000fe40003f04300 */
[----:B------:R-:W-:Y:S01]  /*1080*/  @P2 SEL R6, R11, RZ, P3 ;  /* 0x000000ff0b062207 */ /* 0x000fe20001800000 */
[----:B------:R-:W-:Y:S01]  /*1090*/  @!P1 IMAD.X R21, R20, 0x1, R15, P6 ;  /* 0x0000000114159824 */ /* 0x000fe200030e060f */
[----:B------:R-:W0:Y:S01]  /*10a0*/  LDC.64 R10, c[0x0][0x3a8] ;  /* 0x0000ea00ff0a7b82 */ /* 0x000e220000000a00 */
[----:B------:R-:W-:-:S02]  /*10b0*/  IADD3 R19, P5, PT, R8, -UR7, RZ ;  /* 0x8000000708137c10 */ /* 0x000fc4000ffbe0ff */
[----:B------:R-:W-:Y:S01]  /*10c0*/  @P1 MOV R15, UR13 ;  /* 0x0000000d000f1c02 */ /* 0x000fe20008000f00 */
[----:B------:R-:W-:Y:S01]  /*10d0*/  @P2 IMAD.X R24, R26, 0x1, ~R6, P4 ;  /* 0x000000011a182824 */ /* 0x000fe200020e0e06 */
[-C--:B------:R-:W-:Y:S01]  /*10e0*/  @P1 ISETP.GE.U32.AND P3, PT, R14, R17.reuse, PT ;  /* 0x000000110e00120c */ /* 0x080fe20003f66070 */
[----:B------:R-:W1:Y:S01]  /*10f0*/  LDCU.128 UR12, c[0x0][0x380] ;  /* 0x00007000ff0c77ac */ /* 0x000e620008000c00 */
[----:B------:R-:W-:Y:S01]  /*1100*/  ISETP.GT.U32.AND P2, PT, R19, -0x1, PT ;  /* 0xffffffff1300780c */ /* 0x000fe20003f44070 */
[----:B------:R-:W-:Y:S01]  /*1110*/  IMAD R24, R24, R17, RZ ;  /* 0x0000001118187224 */ /* 0x000fe200078e02ff */
[----:B------:R-:W-:Y:S01]  /*1120*/  IADD3.X R6, PT, PT, R9, ~UR6, RZ, P5, !PT ;  /* 0x8000000609067c10 */ /* 0x000fe2000affe4ff */
[----:B------:R-:W2:Y:S01]  /*1130*/  LDCU.64 UR6, c[0x0][0x358] ;  /* 0x00006b00ff0677ac */ /* 0x000ea20008000a00 */
[----:B------:R-:W-:Y:S02]  /*1140*/  @P1 ISETP.GE.AND.EX P3, PT, R20, R15, PT, P3 ;  /* 0x0000000f1400120c */ /* 0x000fe40003f66330 */
[----:B------:R-:W-:-:S02]  /*1150*/  ISETP.GT.AND.EX P2, PT, R6, -0x1, PT, P2 ;  /* 0xffffffff0600780c */ /* 0x000fc40003f44320 */
[----:B----4-:R-:W-:Y:S02]  /*1160*/  @P0 ISETP.GE.U32.AND P4, PT, R23, R12, PT ;  /* 0x0000000c1700020c */ /* 0x010fe40003f86070 */
[----:B------:R-:W-:Y:S02]  /*1170*/  @P1 SEL R25, R17, RZ, P3 ;  /* 0x000000ff11191207 */ /* 0x000fe40001800000 */
[----:B------:R-:W-:Y:S02]  /*1180*/  @P0 ISETP.GE.AND.EX P4, PT, R16, R13, PT, P4 ;  /* 0x0000000d1000020c */ /* 0x000fe40003f86340 */
[----:B------:R-:W-:Y:S02]  /*1190*/  @P1 IADD3 R22, P5, PT, -R25, R14, RZ ;  /* 0x0000000e19161210 */ /* 0x000fe40007fbe1ff */
[----:B------:R-:W-:Y:S02]  /*11a0*/  @P1 SEL R25, R15, RZ, P3 ;  /* 0x000000ff0f191207 */ /* 0x000fe40001800000 */
[----:B------:R-:W-:-:S02]  /*11b0*/  @!P0 IADD3 R14, P6, PT, R23, R12, RZ ;  /* 0x0000000c170e8210 */ /* 0x000fc40007fde0ff */
[----:B------:R-:W-:Y:S01]  /*11c0*/  @P0 SEL R12, R12, RZ, P4 ;  /* 0x000000ff0c0c0207 */ /* 0x000fe20002000000 */
[----:B------:R-:W-:Y:S01]  /*11d0*/  @P1 IMAD.X R21, R20, 0x1, ~R25, P5 ;  /* 0x0000000114151824 */ /* 0x000fe200028e0e19 */
[-C--:B0-----:R-:W-:Y:S01]  /*11e0*/  @P2 ISETP.GE.U32.AND P1, PT, R19, R10.reuse, PT ;  /* 0x0000000a1300220c */ /* 0x081fe20003f26070 */
[----:B------:R-:W-:Y:S01]  /*11f0*/  IMAD R25, R18, R15, R24 ;  /* 0x0000000f12197224 */ /* 0x000fe200078e0218 */
[----:B------:R-:W-:Y:S01]  /*1200*/  @P0 IADD3 R14, P3, PT, -R12, R23, RZ ;  /* 0x000000170c0e0210 */ /* 0x000fe20007f7e1ff */
[----:B------:R-:W-:Y:S01]  /*1210*/  IMAD.MOV.U32 R12, RZ, RZ, R22 ;  /* 0x000000ffff0c7224 */ /* 0x000fe200078e0016 */
[----:B------:R-:W-:Y:S02]  /*1220*/  @P0 SEL R23, R13, RZ, P4 ;  /* 0x000000ff0d170207 */ /* 0x000fe40002000000 */
[----:B------:R-:W-:Y:S01]  /*1230*/  @!P0 IADD3.X R20, PT, PT, R16, R13, RZ, P6, !PT ;  /* 0x0000000d10148210 */ /* 0x000fe200037fe4ff */
[----:B------:R-:W-:Y:S01]  /*1240*/  IMAD.MOV.U32 R13, RZ, RZ, R21 ;  /* 0x000000ffff0d7224 */ /* 0x000fe200078e0015 */
[----:B------:R-:W-:Y:S01]  /*1250*/  @P2 ISETP.GE.AND.EX P1, PT, R6, R11, PT, P1 ;  /* 0x0000000b0600220c */ /* 0x000fe20003f26310 */
[----:B------:R-:W-:Y:S01]  /*1260*/  @P0 IMAD.X R20, R16, 0x1, ~R23, P3 ;  /* 0x0000000110140824 */ /* 0x000fe200018e0e17 */
[----:B------:R-:W-:Y:S01]  /*1270*/  @!P2 IADD3 R16, P0, PT, R19, R10, RZ ;  /* 0x0000000a1310a210 */ /* 0x000fe20007f1e0ff */
[----:B------:R-:W-:Y:S01]  /*1280*/  IMAD.WIDE.U32 R12, R18, R17, R12 ;  /* 0x00000011120c7225 */ /* 0x000fe200078e000c */
[----:B------:R-:W-:-:S04]  /*1290*/  @P2 SEL R10, R10, RZ, P1 ;  /* 0x000000ff0a0a2207 */ /* 0x000fc80000800000 */
[----:B------:R-:W-:Y:S01]  /*12a0*/  @P2 IADD3 R16, P3, PT, -R10, R19, RZ ;  /* 0x000000130a102210 */ /* 0x000fe20007f7e1ff */
[----:B------:R-:W-:Y:S01]  /*12b0*/  @!P2 IMAD.X R10, R6, 0x1, R11, P0 ;  /* 0x00000001060aa824 */ /* 0x000fe200000e060b */
[----:B------:R-:W-:Y:S01]  /*12c0*/  IADD3 R13, PT, PT, R13, R25, RZ ;  /* 0x000000190d0d7210 */ /* 0x000fe20007ffe0ff */
[----:B------:R-:W-:Y:S01]  /*12d0*/  IMAD R19, R20, UR16, RZ ;  /* 0x0000001014137c24 */ /* 0x000fe2000f8e02ff */
[----:B------:R-:W-:-:S03]  /*12e0*/  @P2 SEL R11, R11, RZ, P1 ;  /* 0x000000ff0b0b2207 */ /* 0x000fc60000800000 */
[C---:B------:R-:W-:Y:S02]  /*12f0*/  IMAD R19, R14.reuse, UR9, R19 ;  /* 0x000000090e137c24 */ /* 0x040fe4000f8e0213 */
[----:B------:R-:W-:-:S04]  /*1300*/  IMAD.WIDE.U32 R12, R14, UR16, R12 ;  /* 0x000000100e0c7c25 */ /* 0x000fc8000f8e000c */
[----:B------:R-:W-:Y:S02]  /*1310*/  @P2 IMAD.X R10, R6, 0x1, ~R11, P3 ;  /* 0x00000001060a2824 */ /* 0x000fe400018e0e0b */
[----:B------:R-:W-:Y:S02]  /*1320*/  IMAD.IADD R13, R13, 0x1, R19 ;  /* 0x000000010d0d7824 */ /* 0x000fe400078e0213 */
[----:B------:R-:W-:Y:S02]  /*1330*/  IMAD R19, R10, UR4, RZ ;  /* 0x000000040a137c24 */ /* 0x000fe4000f8e02ff */
[----:B------:R-:W-:-:S04]  /*1340*/  IMAD.WIDE.U32 R10, R16, UR4, R12 ;  /* 0x00000004100a7c25 */ /* 0x000fc8000f8e000c */
[----:B------:R-:W-:Y:S01]  /*1350*/  IMAD R19, R16, UR8, R19 ;  /* 0x0000000810137c24 */ /* 0x000fe2000f8e0213 */
[----:B-1----:R-:W-:-:S04]  /*1360*/  LEA R12, P0, R10, UR12, 0x2 ;  /* 0x0000000c0a0c7c11 */ /* 0x002fc8000f8010ff */
[----:B------:R-:W-:-:S04]  /*1370*/  IADD3 R11, PT, PT, R11, R19, RZ ;  /* 0x000000130b0b7210 */ /* 0x000fc80007ffe0ff */
[----:B------:R-:W-:-:S05]  /*1380*/  LEA.HI.X R13, R10, UR13, R11, 0x2, P0 ;  /* 0x0000000d0a0d7c11 */ /* 0x000fca00080f140b */
[----:B--2---:R-:W2:Y:S01]  /*1390*/  LDG.E.CONSTANT R6, desc[UR6][R12.64] ;  /* 0x000000060c067981 */ /* 0x004ea2000c1e9900 */
[----:B------:R-:W-:Y:S02]  /*13a0*/  IMAD R5, R5, R17, RZ ;  /* 0x0000001105057224 */ /* 0x000fe400078e02ff */
[----:B------:R-:W-:Y:S02]  /*13b0*/  IMAD.MOV.U32 R10, RZ, RZ, R0 ;  /* 0x000000ffff0a7224 */ /* 0x000fe400078e0000 */
[----:B------:R-:W-:Y:S02]  /*13c0*/  IMAD.MOV.U32 R11, RZ, RZ, R7 ;  /* 0x000000ffff0b7224 */ /* 0x000fe400078e0007 */
[C---:B------:R-:W-:Y:S02]  /*13d0*/  IMAD R5, R4.reuse, R15, R5 ;  /* 0x0000000f04057224 */ /* 0x040fe400078e0205 */
[----:B------:R-:W-:-:S04]  /*13e0*/  IMAD.WIDE.U32 R10, R4, R17, R10 ;  /* 0x00000011040a7225 */ /* 0x000fc800078e000a */
[----:B------:R-:W-:Y:S01]  /*13f0*/  IMAD R3, R3, UR16, RZ ;  /* 0x0000001003037c24 */ /* 0x000fe2000f8e02ff */
[----:B------:R-:W-:-:S03]  /*1400*/  IADD3 R11, PT, PT, R11, R5, RZ ;  /* 0x000000050b0b7210 */ /* 0x000fc60007ffe0ff */
[C---:B------:R-:W-:Y:S02]  /*1410*/  IMAD R5, R2.reuse, UR9, R3 ;  /* 0x0000000902057c24 */ /* 0x040fe4000f8e0203 */
[----:B------:R-:W-:-:S04]  /*1420*/  IMAD.WIDE.U32 R2, R2, UR16, R10 ;  /* 0x0000001002027c25 */ /* 0x000fc8000f8e000a */
[----:B------:R-:W-:Y:S02]  /*1430*/  IMAD.IADD R3, R3, 0x1, R5 ;  /* 0x0000000103037824 */ /* 0x000fe400078e0205 */
[----:B------:R-:W-:Y:S02]  /*1440*/  IMAD R5, R9, UR4, RZ ;  /* 0x0000000409057c24 */ /* 0x000fe4000f8e02ff */
[----:B------:R-:W-:-:S04]  /*1450*/  IMAD.WIDE.U32 R2, R8, UR4, R2 ;  /* 0x0000000408027c25 */ /* 0x000fc8000f8e0002 */
[----:B------:R-:W-:Y:S01]  /*1460*/  IMAD R5, R8, UR8, R5 ;  /* 0x0000000808057c24 */ /* 0x000fe2000f8e0205 */
[----:B------:R-:W-:-:S03]  /*1470*/  LEA R4, P0, R2, UR14, 0x2 ;  /* 0x0000000e02047c11 */ /* 0x000fc6000f8010ff */
[----:B------:R-:W-:-:S05]  /*1480*/  IMAD.IADD R3, R3, 0x1, R5 ;  /* 0x0000000103037824 */ /* 0x000fca00078e0205 */
[----:B------:R-:W-:-:S05]  /*1490*/  LEA.HI.X R5, R2, UR15, R3, 0x2, P0 ;  /* 0x0000000f02057c11 */ /* 0x000fca00080f1403 */
[----:B--2---:R-:W-:Y:S01]  /*14a0*/  STG.E desc[UR6][R4.64], R6 ;  /* 0x0000000604007986 */ /* 0x004fe2000c101906 */
[----:B------:R-:W-:Y:S05]  /*14b0*/  EXIT ;  /* 0x000000000000794d */ /* 0x000fea0003800000 */
        .weak           $__internal_0_$__cuda_sm20_div_s64
        .type           $__internal_0_$__cuda_sm20_div_s64,@function
        .size           $__internal_0_$__cuda_sm20_div_s64,($__internal_1_$__cuda_sm20_rem_s64 - $__internal_0_$__cuda_sm20_div_s64)
$__internal_0_$__cuda_sm20_div_s64:
[----:B------:R-:W-:Y:S02]  /*14c0*/  IADD3 R11, P1, PT, RZ, -R16, RZ ;  /* 0x80000010ff0b7210 */ /* 0x000fe40007f3e0ff */
[----:B------:R-:W-:Y:S02]  /*14d0*/  ISETP.GE.AND P0, PT, R14, RZ, PT ;  /* 0x000000ff0e00720c */ /* 0x000fe40003f06270 */
[----:B------:R-:W-:Y:S02]  /*14e0*/  IADD3.X R13, PT, PT, RZ, ~R14, RZ, P1, !PT ;  /* 0x8000000eff0d7210 */ /* 0x000fe40000ffe4ff */
[----:B------:R-:W-:Y:S02]  /*14f0*/  SEL R10, R11, R16, !P0 ;  /* 0x000000100b0a7207 */ /* 0x000fe40004000000 */
[----:B------:R-:W-:Y:S02]  /*1500*/  SEL R11, R13, R14, !P0 ;  /* 0x0000000e0d0b7207 */ /* 0x000fe40004000000 */
[----:B------:R-:W-:-:S02]  /*1510*/  ISETP.GE.AND P3, PT, R15, RZ, PT ;  /* 0x000000ff0f00720c */ /* 0x000fc40003f66270 */
[----:B------:R-:W0:Y:S08]  /*1520*/  I2F.U64.RP R20, R10 ;  /* 0x0000000a00147312 */ /* 0x000e300000309000 */
[----:B0-----:R-:W0:Y:S02]  /*1530*/  MUFU.RCP R20, R20 ;  /* 0x0000001400147308 */ /* 0x001e240000001000 */
[----:B0-----:R-:W-:-:S06]  /*1540*/  VIADD R12, R20, 0x1ffffffe ;  /* 0x1ffffffe140c7836 */ /* 0x001fcc0000000000 */
[----:B------:R-:W0:Y:S02]  /*1550*/  F2I.U64.TRUNC R12, R12 ;  /* 0x0000000c000c7311 */ /* 0x000e24000020d800 */
[----:B0-----:R-:W-:-:S04]  /*1560*/  IMAD.WIDE.U32 R18, R12, R10, RZ ;  /* 0x0000000a0c127225 */ /* 0x001fc800078e00ff */
[----:B------:R-:W-:Y:S01]  /*1570*/  IMAD R19, R12, R11, R19 ;  /* 0x0000000b0c137224 */ /* 0x000fe200078e0213 */
[----:B------:R-:W-:-:S03]  /*1580*/  IADD3 R21, P0, PT, RZ, -R18, RZ ;  /* 0x80000012ff157210 */ /* 0x000fc60007f1e0ff */
[----:B------:R-:W-:Y:S02]  /*1590*/  IMAD R19, R13, R10, R19 ;  /* 0x0000000a0d137224 */ /* 0x000fe400078e0213 */
[----:B------:R-:W-:-:S04]  /*15a0*/  IMAD.HI.U32 R18, R12, R21, RZ ;  /* 0x000000150c127227 */ /* 0x000fc800078e00ff */
[----:B------:R-:W-:Y:S01]  /*15b0*/  IMAD.X R23, RZ, RZ, ~R19, P0 ;  /* 0x000000ffff177224 */ /* 0x000fe200000e0e13 */
[----:B------:R-:W-:-:S03]  /*15c0*/  MOV R19, R12 ;  /* 0x0000000c00137202 */ /* 0x000fc60000000f00 */
[-C--:B------:R-:W-:Y:S02]  /*15d0*/  IMAD R25, R13, R23.reuse, RZ ;  /* 0x000000170d197224 */ /* 0x080fe400078e02ff */
[----:B------:R-:W-:-:S04]  /*15e0*/  IMAD.WIDE.U32 R18, P0, R12, R23, R18 ;  /* 0x000000170c127225 */ /* 0x000fc80007800012 */
[----:B------:R-:W-:-:S04]  /*15f0*/  IMAD.HI.U32 R18, P1, R13, R21, R18 ;  /* 0x000000150d127227 */ /* 0x000fc80007820012 */
[----:B------:R-:W-:Y:S01]  /*1600*/  IMAD.HI.U32 R21, R13, R23, RZ ;  /* 0x000000170d157227 */ /* 0x000fe200078e00ff */
[----:B------:R-:W-:-:S03]  /*1610*/  IADD3 R19, P2, PT, R25, R18, RZ ;  /* 0x0000001219137210 */ /* 0x000fc60007f5e0ff */
[----:B------:R-:W-:Y:S02]  /*1620*/  IMAD.X R21, R21, 0x1, R13, P0 ;  /* 0x0000000115157824 */ /* 0x000fe400000e060d */
[----:B------:R-:W-:-:S03]  /*1630*/  IMAD.WIDE.U32 R12, R19, R10, RZ ;  /* 0x0000000a130c7225 */ /* 0x000fc600078e00ff */
[----:B------:R-:W-:Y:S01]  /*1640*/  IADD3.X R21, PT, PT, RZ, RZ, R21, P2, P1 ;  /* 0x000000ffff157210 */ /* 0x000fe200017e2415 */
[----:B------:R-:W-:Y:S01]  /*1650*/  IMAD R13, R19, R11, R13 ;  /* 0x0000000b130d7224 */ /* 0x000fe200078e020d */
[----:B------:R-:W-:Y:S02]  /*1660*/  IADD3 R23, P0, PT, RZ, -R12, RZ ;  /* 0x8000000cff177210 */ /* 0x000fe40007f1e0ff */
[----:B------:R-:W-:Y:S01]  /*1670*/  IADD3 R12, P4, PT, RZ, -R17, RZ ;  /* 0x80000011ff0c7210 */ /* 0x000fe20007f9e0ff */
[----:B------:R-:W-:Y:S02]  /*1680*/  IMAD R13, R21, R10, R13 ;  /* 0x0000000a150d7224 */ /* 0x000fe400078e020d */
[----:B------:R-:W-:Y:S01]  /*1690*/  IMAD.HI.U32 R18, R19, R23, RZ ;  /* 0x0000001713127227 */ /* 0x000fe200078e00ff */
[----:B------:R-:W-:-:S03]  /*16a0*/  SEL R17, R12, R17, !P3 ;  /* 0x000000110c117207 */ /* 0x000fc60005800000 */
[----:B------:R-:W-:-:S04]  /*16b0*/  IMAD.X R20, RZ, RZ, ~R13, P0 ;  /* 0x000000ffff147224 */ /* 0x000fc800000e0e0d */
[----:B------:R-:W-:-:S04]  /*16c0*/  IMAD.WIDE.U32 R18, P0, R19, R20, R18 ;  /* 0x0000001413127225 */ /* 0x000fc80007800012 */
[C---:B------:R-:W-:Y:S02]  /*16d0*/  IMAD R13, R21.reuse, R20, RZ ;  /* 0x00000014150d7224 */ /* 0x040fe400078e02ff */
[----:B------:R-:W-:-:S04]  /*16e0*/  IMAD.HI.U32 R18, P1, R21, R23, R18 ;  /* 0x0000001715127227 */ /* 0x000fc80007820012 */
[----:B------:R-:W-:Y:S01]  /*16f0*/  IMAD.HI.U32 R12, R21, R20, RZ ;  /* 0x00000014150c7227 */ /* 0x000fe200078e00ff */
[----:B------:R-:W-:Y:S02]  /*1700*/  IADD3 R18, P2, PT, R13, R18, RZ ;  /* 0x000000120d127210 */ /* 0x000fe40007f5e0ff */
[----:B------:R-:W-:Y:S01]  /*1710*/  IADD3.X R20, PT, PT, RZ, ~R15, RZ, P4, !PT ;  /* 0x8000000fff147210 */ /* 0x000fe200027fe4ff */
[----:B------:R-:W-:Y:S02]  /*1720*/  IMAD.X R21, R12, 0x1, R21, P0 ;  /* 0x000000010c157824 */ /* 0x000fe400000e0615 */
[----:B------:R-:W-:Y:S01]  /*1730*/  IMAD.HI.U32 R12, R18, R17, RZ ;  /* 0x00000011120c7227 */ /* 0x000fe200078e00ff */
[----:B------:R-:W-:Y:S02]  /*1740*/  SEL R19, R20, R15, !P3 ;  /* 0x0000000f14137207 */ /* 0x000fe40005800000 */
[----:B------:R-:W-:Y:S01]  /*1750*/  IADD3.X R20, PT, PT, RZ, RZ, R21, P2, P1 ;  /* 0x000000ffff147210 */ /* 0x000fe200017e2415 */
[----:B------:R-:W-:-:S02]  /*1760*/  IMAD.MOV.U32 R13, RZ, RZ, RZ ;  /* 0x000000ffff0d7224 */ /* 0x000fc400078e00ff */
[----:B------:R-:W-:-:S04]  /*1770*/  IMAD.WIDE.U32 R12, R18, R19, R12 ;  /* 0x00000013120c7225 */ /* 0x000fc800078e000c */
[C---:B------:R-:W-:Y:S02]  /*1780*/  IMAD R21, R20.reuse, R19, RZ ;  /* 0x0000001314157224 */ /* 0x040fe400078e02ff */
[----:B------:R-:W-:-:S04]  /*1790*/  IMAD.HI.U32 R12, P0, R20, R17, R12 ;  /* 0x00000011140c7227 */ /* 0x000fc8000780000c */
[----:B------:R-:W-:Y:S01]  /*17a0*/  IMAD.HI.U32 R23, R20, R19, RZ ;  /* 0x0000001314177227 */ /* 0x000fe200078e00ff */
[----:B------:R-:W-:-:S04]  /*17b0*/  IADD3 R21, P1, PT, R21, R12, RZ ;  /* 0x0000000c15157210 */ /* 0x000fc80007f3e0ff */
[----:B------:R-:W-:Y:S01]  /*17c0*/  IADD3.X R23, PT, PT, R23, RZ, RZ, P0, !PT ;  /* 0x000000ff17177210 */ /* 0x000fe200007fe4ff */
[----:B------:R-:W-:-:S04]  /*17d0*/  IMAD.WIDE.U32 R12, R21, R10, RZ ;  /* 0x0000000a150c7225 */ /* 0x000fc800078e00ff */
[----:B------:R-:W-:Y:S01]  /*17e0*/  IMAD.X R23, RZ, RZ, R23, P1 ;  /* 0x000000ffff177224 */ /* 0x000fe200008e0617 */
[----:B------:R-:W-:Y:S01]  /*17f0*/  IADD3 R25, P1, PT, -R12, R17, RZ ;  /* 0x000000110c197210 */ /* 0x000fe20007f3e1ff */
[----:B------:R-:W-:-:S03]  /*1800*/  IMAD R13, R21, R11, R13 ;  /* 0x0000000b150d7224 */ /* 0x000fc600078e020d */
[-C--:B------:R-:W-:Y:S01]  /*1810*/  ISETP.GE.U32.AND P0, PT, R25, R10.reuse, PT ;  /* 0x0000000a1900720c */ /* 0x080fe20003f06070 */
[----:B------:R-:W-:-:S04]  /*1820*/  IMAD R12, R23, R10, R13 ;  /* 0x0000000a170c7224 */ /* 0x000fc800078e020d */
[----:B------:R-:W-:Y:S01]  /*1830*/  IMAD.X R19, R19, 0x1, ~R12, P1 ;  /* 0x0000000113137824 */ /* 0x000fe200008e0e0c */
[----:B------:R-:W-:Y:S02]  /*1840*/  IADD3 R12, P2, PT, R21, 0x1, RZ ;  /* 0x00000001150c7810 */ /* 0x000fe40007f5e0ff */
[----:B------:R-:W-:Y:S02]  /*1850*/  IADD3 R13, P1, PT, R25, -R10, RZ ;  /* 0x8000000a190d7210 */ /* 0x000fe40007f3e0ff */
[CC--:B------:R-:W-:Y:S01]  /*1860*/  ISETP.GE.U32.AND.EX P0, PT, R19.reuse, R11.reuse, PT, P0 ;  /* 0x0000000b1300720c */ /* 0x0c0fe20003f06100 */
[----:B------:R-:W-:Y:S01]  /*1870*/  IMAD.X R18, RZ, RZ, R23, P2 ;  /* 0x000000ffff127224 */ /* 0x000fe200010e0617 */
[----:B------:R-:W-:Y:S02]  /*1880*/  IADD3.X R17, PT, PT, R19, ~R11, RZ, P1, !PT ;  /* 0x8000000b13117210 */ /* 0x000fe40000ffe4ff */
[----:B------:R-:W-:Y:S02]  /*1890*/  SEL R13, R13, R25, P0 ;  /* 0x000000190d0d7207 */ /* 0x000fe40000000000 */
[----:B------:R-:W-:-:S02]  /*18a0*/  SEL R21, R12, R21, P0 ;  /* 0x000000150c157207 */ /* 0x000fc40000000000 */
[----:B------:R-:W-:Y:S02]  /*18b0*/  SEL R17, R17, R19, P0 ;  /* 0x0000001311117207 */ /* 0x000fe40000000000 */
[----:B------:R-:W-:Y:S02]  /*18c0*/  ISETP.GE.U32.AND P1, PT, R13, R10, PT ;  /* 0x0000000a0d00720c */ /* 0x000fe40003f26070 */
[----:B------:R-:W-:Y:S02]  /*18d0*/  SEL R10, R18, R23, P0 ;  /* 0x00000017120a7207 */ /* 0x000fe40000000000 */
[----:B------:R-:W-:Y:S02]  /*18e0*/  IADD3 R18, P2, PT, R21, 0x1, RZ ;  /* 0x0000000115127810 */ /* 0x000fe40007f5e0ff */
[----:B------:R-:W-:Y:S02]  /*18f0*/  ISETP.GE.U32.AND.EX P0, PT, R17, R11, PT, P1 ;  /* 0x0000000b1100720c */ /* 0x000fe40003f06110 */
[----:B------:R-:W-:Y:S01]  /*1900*/  LOP3.LUT R12, R14, R15, RZ, 0x3c, !PT ;  /* 0x0000000f0e0c7212 */ /* 0x000fe200078e3cff */
[----:B------:R-:W-:Y:S01]  /*1910*/  IMAD.X R19, RZ, RZ, R10, P2 ;  /* 0x000000ffff137224 */ /* 0x000fe200010e060a */
[----:B------:R-:W-:-:S02]  /*1920*/  SEL R18, R18, R21, P0 ;  /* 0x0000001512127207 */ /* 0x000fc40000000000 */
[----:B------:R-:W-:Y:S02]  /*1930*/  ISETP.GE.AND P1, PT, R12, RZ, PT ;  /* 0x000000ff0c00720c */ /* 0x000fe40003f26270 */
[----:B------:R-:W-:Y:S02]  /*1940*/  SEL R19, R19, R10, P0 ;  /* 0x0000000a13137207 */ /* 0x000fe40000000000 */
[-C--:B------:R-:W-:Y:S02]  /*1950*/  IADD3 R11, P2, PT, RZ, -R18.reuse, RZ ;  /* 0x80000012ff0b7210 */ /* 0x080fe40007f5e0ff */
[----:B------:R-:W-:Y:S02]  /*1960*/  ISETP.NE.U32.AND P0, PT, R16, RZ, PT ;  /* 0x000000ff1000720c */ /* 0x000fe40003f05070 */
[-C--:B------:R-:W-:Y:S02]  /*1970*/  IADD3.X R10, PT, PT, RZ, ~R19.reuse, RZ, P2, !PT ;  /* 0x80000013ff0a7210 */ /* 0x080fe400017fe4ff */
[----:B------:R-:W-:Y:S01]  /*1980*/  SEL R18, R11, R18, !P1 ;  /* 0x000000120b127207 */ /* 0x000fe20004800000 */
[----:B------:R-:W-:Y:S01]  /*1990*/  IMAD.MOV.U32 R11, RZ, RZ, 0x0 ;  /* 0x00000000ff0b7424 */ /* 0x000fe200078e00ff */
[----:B------:R-:W-:Y:S01]  /*19a0*/  SEL R19, R10, R19, !P1 ;  /* 0x000000130a137207 */ /* 0x000fe20004800000 */
[----:B------:R-:W-:Y:S01]  /*19b0*/  IMAD.MOV.U32 R10, RZ, RZ, R6 ;  /* 0x000000ffff0a7224 */ /* 0x000fe200078e0006 */
[----:B------:R-:W-:-:S04]  /*19c0*/  ISETP.NE.AND.EX P0, PT, R14, RZ, PT, P0 ;  /* 0x000000ff0e00720c */ /* 0x000fc80003f05300 */
[----:B------:R-:W-:Y:S02]  /*19d0*/  SEL R18, R18, 0xffffffff, P0 ;  /* 0xffffffff12127807 */ /* 0x000fe40000000000 */
[----:B------:R-:W-:Y:S01]  /*19e0*/  SEL R19, R19, 0xffffffff, P0 ;  /* 0xffffffff13137807 */ /* 0x000fe20000000000 */
[----:B------:R-:W-:Y:S06]  /*19f0*/  RET.REL.NODEC R10 `(_Z13roll_f32_cudaPKfPflllliiii) ;  /* 0xffffffe40a807950 */ /* 0x000fec0003c3ffff */
        .weak           $__internal_1_$__cuda_sm20_rem_s64
        .type           $__internal_1_$__cuda_sm20_rem_s64,@function
        .size           $__internal_1_$__cuda_sm20_rem_s64,(.L_x_19 - $__internal_1_$__cuda_sm20_rem_s64)
$__internal_1_$__cuda_sm20_rem_s64:
[-C--:B------:R-:W-:Y:S02]  /*1a00*/  IADD3 R10, P1, PT, RZ, -R13.reuse, RZ ;  /* 0x8000000dff0a7210 */ /* 0x080fe40007f3e0ff */
[----:B------:R-:W-:Y:S02]  /*1a10*/  ISETP.GE.AND P0, PT, R12, RZ, PT ;  /* 0x000000ff0c00720c */ /* 0x000fe40003f06270 */
[-C--:B------:R-:W-:Y:S02]  /*1a20*/  IADD3.X R11, PT, PT, RZ, ~R12.reuse, RZ, P1, !PT ;  /* 0x8000000cff0b7210 */ /* 0x080fe40000ffe4ff */
[----:B------:R-:W-:Y:S02]  /*1a30*/  SEL R10, R10, R13, !P0 ;  /* 0x0000000d0a0a7207 */ /* 0x000fe40004000000 */
[----:B------:R-:W-:-:S04]  /*1a40*/  SEL R11, R11, R12, !P0 ;  /* 0x0000000c0b0b7207 */ /* 0x000fc80004000000 */
        /* <DEDUP_REMOVED lines=21> */
[----:B------:R-:W-:Y:S01]  /*1ba0*/  ISETP.GE.AND P1, PT, R19, RZ, PT ;  /* 0x000000ff1300720c */ /* 0x000fe20003f26270 */
[----:B------:R-:W-:Y:S02]  /*1bb0*/  IMAD R15, R21, R10, R15 ;  /* 0x0000000a150f7224 */ /* 0x000fe400078e020f */
[----:B------:R-:W-:-:S04]  /*1bc0*/  IMAD.HI.U32 R16, R17, R23, RZ ;  /* 0x0000001711107227 */ /* 0x000fc800078e00ff */
[----:B------:R-:W-:Y:S01]  /*1bd0*/  IMAD.X R14, RZ, RZ, ~R15, P0 ;  /* 0x000000ffff0e7224 */ /* 0x000fe200000e0e0f */
[----:B------:R-:W-:-:S03]  /*1be0*/  IADD3 R15, P4, PT, RZ, -R18, RZ ;  /* 0x80000012ff0f7210 */ /* 0x000fc60007f9e0ff */
[----:B------:R-:W-:-:S04]  /*1bf0*/  IMAD.WIDE.U32 R16, P0, R17, R14, R16 ;  /* 0x0000000e11107225 */ /* 0x000fc80007800010 */
[----:B------:R-:W-:Y:S01]  /*1c00*/  IMAD.HI.U32 R16, P2, R21, R23, R16 ;  /* 0x0000001715107227 */ /* 0x000fe20007840010 */
[----:B------:R-:W-:Y:S02]  /*1c10*/  SEL R17, R15, R18, !P1 ;  /* 0x000000120f117207 */ /* 0x000fe40004800000 */
[-C--:B------:R-:W-:Y:S01]  /*1c20*/  IADD3.X R18, PT, PT, RZ, ~R19.reuse, RZ, P4, !PT ;  /* 0x80000013ff127210 */ /* 0x080fe200027fe4ff */
[CC--:B------:R-:W-:Y:S02]  /*1c30*/  IMAD R23, R21.reuse, R14.reuse, RZ ;  /* 0x0000000e15177224 */ /* 0x0c0fe400078e02ff */
[----:B------:R-:W-:Y:S01]  /*1c40*/  IMAD.HI.U32 R14, R21, R14, RZ ;  /* 0x0000000e150e7227 */ /* 0x000fe200078e00ff */
[----:B------:R-:W-:Y:S02]  /*1c50*/  SEL R19, R18, R19, !P1 ;  /* 0x0000001312137207 */ /* 0x000fe40004800000 */
[----:B------:R-:W-:Y:S01]  /*1c60*/  IADD3 R16, P3, PT, R23, R16, RZ ;  /* 0x0000001017107210 */ /* 0x000fe20007f7e0ff */
[----:B------:R-:W-:-:S02]  /*1c70*/  IMAD.X R21, R14, 0x1, R21, P0 ;  /* 0x000000010e157824 */ /* 0x000fc400000e0615 */
[----:B------:R-:W-:Y:S02]  /*1c80*/  IMAD.MOV.U32 R15, RZ, RZ, RZ ;  /* 0x000000ffff0f7224 */ /* 0x000fe400078e00ff */
[----:B------:R-:W-:Y:S01]  /*1c90*/  IMAD.HI.U32 R14, R16, R17, RZ ;  /* 0x00000011100e7227 */ /* 0x000fe200078e00ff */
[----:B------:R-:W-:-:S03]  /*1ca0*/  IADD3.X R18, PT, PT, RZ, RZ, R21, P3, P2 ;  /* 0x000000ffff127210 */ /* 0x000fc60001fe4415 */
        /* <DEDUP_REMOVED lines=13> */
[----:B------:R-:W-:-:S04]  /*1d80*/  IADD3 R15, P2, PT, R25, -R10, RZ ;  /* 0x8000000a190f7210 */ /* 0x000fc80007f5e0ff */
[CC--:B------:R-:W-:Y:S02]  /*1d90*/  ISETP.GE.U32.AND.EX P0, PT, R19.reuse, R11.reuse, PT, P0 ;  /* 0x0000000b1300720c */ /* 0x0c0fe40003f06100 */
[----:B------:R-:W-:Y:S02]  /*1da0*/  IADD3.X R17, PT, PT, R19, ~R11, RZ, P2, !PT ;  /* 0x8000000b13117210 */ /* 0x000fe400017fe4ff */
[----:B------:R-:W-:Y:S02]  /*1db0*/  SEL R15, R15, R25, P0 ;  /* 0x000000190f0f7207 */ /* 0x000fe40000000000 */
[----:B------:R-:W-:Y:S02]  /*1dc0*/  SEL R17, R17, R19, P0 ;  /* 0x0000001311117207 */ /* 0x000fe40000000000 */
[CC--:B------:R-:W-:Y:S02]  /*1dd0*/  ISETP.GE.U32.AND P0, PT, R15.reuse, R10.reuse, PT ;  /* 0x0000000a0f00720c */ /* 0x0c0fe40003f06070 */
[----:B------:R-:W-:-:S02]  /*1de0*/  IADD3 R10, P2, PT, R15, -R10, RZ ;  /* 0x8000000a0f0a7210 */ /* 0x000fc40007f5e0ff */
[----:B------:R-:W-:-:S03]  /*1df0*/  ISETP.GE.U32.AND.EX P0, PT, R17, R11, PT, P0 ;  /* 0x0000000b1100720c */ /* 0x000fc60003f06100 */
[----:B------:R-:W-:Y:S01]  /*1e00*/  IMAD.X R11, R17, 0x1, ~R11, P2 ;  /* 0x00000001110b7824 */ /* 0x000fe200010e0e0b */
[----:B------:R-:W-:-:S04]  /*1e10*/  SEL R10, R10, R15, P0 ;  /* 0x0000000f0a0a7207 */ /* 0x000fc80000000000 */
[----:B------:R-:W-:Y:S02]  /*1e20*/  SEL R11, R11, R17, P0 ;  /* 0x000000110b0b7207 */ /* 0x000fe40000000000 */
[----:B------:R-:W-:Y:S02]  /*1e30*/  IADD3 R15, P2, PT, RZ, -R10, RZ ;  /* 0x8000000aff0f7210 */ /* 0x000fe40007f5e0ff */
[----:B------:R-:W-:-:S03]  /*1e40*/  ISETP.NE.U32.AND P0, PT, R13, RZ, PT ;  /* 0x000000ff0d00720c */ /* 0x000fc60003f05070 */
[----:B------:R-:W-:Y:S01]  /*1e50*/  IMAD.X R14, RZ, RZ, ~R11, P2 ;  /* 0x000000ffff0e7224 */ /* 0x000fe200010e0e0b */
[----:B------:R-:W-:Y:S02]  /*1e60*/  ISETP.NE.AND.EX P0, PT, R12, RZ, PT, P0 ;  /* 0x000000ff0c00720c */ /* 0x000fe40003f05300 */
[----:B------:R-:W-:Y:S02]  /*1e70*/  SEL R12, R15, R10, !P1 ;  /* 0x0000000a0f0c7207 */ /* 0x000fe40004800000 */
[----:B------:R-:W-:Y:S01]  /*1e80*/  SEL R13, R14, R11, !P1 ;  /* 0x0000000b0e0d7207 */ /* 0x000fe20004800000 */
[----:B------:R-:W-:Y:S01]  /*1e90*/  IMAD.MOV.U32 R11, RZ, RZ, 0x0 ;  /* 0x00000000ff0b7424 */ /* 0x000fe200078e00ff */
[----:B------:R-:W-:Y:S02]  /*1ea0*/  MOV R10, R6 ;  /* 0x00000006000a7202 */ /* 0x000fe40000000f00 */
[----:B------:R-:W-:Y:S02]  /*1eb0*/  SEL R12, R12, 0xffffffff, P0 ;  /* 0xffffffff0c0c7807 */ /* 0x000fe40000000000 */
[----:B------:R-:W-:Y:S01]  /*1ec0*/  SEL R13, R13, 0xffffffff, P0 ;  /* 0xffffffff0d0d7807 */ /* 0x000fe20000000000 */
[----:B------:R-:W-:Y:S06]  /*1ed0*/  RET.REL.NODEC R10 `(_Z13roll_f32_cudaPKfPflllliiii) ;  /* 0xffffffe00a487950 */ /* 0x000fec0003c3ffff */
.L_x_18:
[----:B------:R-:W-:-:S00]  /*1ee0*/  BRA `(.L_x_18) ;  /* 0xfffffffc00fc7947 */ /* 0x000fc0000383ffff */
[----:B------:R-:W-:-:S00]  /*1ef0*/  NOP ;  /* 0x0000000000007918 */ /* 0x000fc00000000000 */
        /* <DEDUP_REMOVED lines=8> */
.L_x_19:


//--------------------- .nv.shared.reserved.0     --------------------------
	.section	.nv.shared.reserved.0,"aw",@nobits
	.weak		__nv_reservedSMEM_offset_0_alias
	.size		__nv_reservedSMEM_offset_0_alias, 0, 64
	.other		__nv_reservedSMEM_offset_0_alias,@"STO_CUDA_RESERVED_SHARED STV_DEFAULT"
__nv_reservedSMEM_offset_0_alias:
	.zero		0
	.zero		64


//--------------------- .nv.constant0._Z13roll_f32_cudaPKfPflllliiii --------------------------
	.section	.nv.constant0._Z13roll_f32_cudaPKfPflllliiii,"a",@progbits
	.sectionflags	@""
	.align	4
.nv.constant0._Z13roll_f32_cudaPKfPflllliiii:
	.zero		960


//--------------------- SYMBOLS --------------------------

	.type		.nv.reservedSmem.offset0,@object
	.size		.nv.reservedSmem.offset0,0x4
